//
// Generated by NVIDIA NVVM Compiler
//
// Compiler Build ID: CL-36424714
// Cuda compilation tools, release 13.0, V13.0.88
// Based on NVVM 20.0.0
//

.version 9.0
.target sm_100
.address_size 64

	// .globl	_Z17getSkAndRkMaxSizePiS_S_S_S_iS_S_
.extern .shared .align 16 .b8 shared_mem[];

.visible .entry _Z17getSkAndRkMaxSizePiS_S_S_S_iS_S_(
	.param .u64 .ptr .align 1 _Z17getSkAndRkMaxSizePiS_S_S_S_iS_S__param_0,
	.param .u64 .ptr .align 1 _Z17getSkAndRkMaxSizePiS_S_S_S_iS_S__param_1,
	.param .u64 .ptr .align 1 _Z17getSkAndRkMaxSizePiS_S_S_S_iS_S__param_2,
	.param .u64 .ptr .align 1 _Z17getSkAndRkMaxSizePiS_S_S_S_iS_S__param_3,
	.param .u64 .ptr .align 1 _Z17getSkAndRkMaxSizePiS_S_S_S_iS_S__param_4,
	.param .u32 _Z17getSkAndRkMaxSizePiS_S_S_S_iS_S__param_5,
	.param .u64 .ptr .align 1 _Z17getSkAndRkMaxSizePiS_S_S_S_iS_S__param_6,
	.param .u64 .ptr .align 1 _Z17getSkAndRkMaxSizePiS_S_S_S_iS_S__param_7
)
{
	.reg .pred 	%p<12>;
	.reg .b32 	%r<131>;
	.reg .b64 	%rd<52>;

	ld.param.u64 	%rd7, [_Z17getSkAndRkMaxSizePiS_S_S_S_iS_S__param_0];
	ld.param.u64 	%rd4, [_Z17getSkAndRkMaxSizePiS_S_S_S_iS_S__param_1];
	ld.param.u64 	%rd8, [_Z17getSkAndRkMaxSizePiS_S_S_S_iS_S__param_2];
	ld.param.u32 	%r30, [_Z17getSkAndRkMaxSizePiS_S_S_S_iS_S__param_5];
	ld.param.u64 	%rd5, [_Z17getSkAndRkMaxSizePiS_S_S_S_iS_S__param_6];
	ld.param.u64 	%rd6, [_Z17getSkAndRkMaxSizePiS_S_S_S_iS_S__param_7];
	cvta.to.global.u64 	%rd1, %rd8;
	cvta.to.global.u64 	%rd2, %rd7;
	mov.u32 	%r32, %ctaid.x;
	mov.u32 	%r33, %ntid.x;
	mov.u32 	%r34, %tid.x;
	mad.lo.s32 	%r1, %r32, %r33, %r34;
	setp.ge.s32 	%p1, %r1, %r30;
	mov.b32 	%r130, 0;
	mov.u32 	%r129, %r130;
	@%p1 bra 	$L__BB0_13;
	cvta.to.global.u64 	%rd9, %rd4;
	mul.wide.s32 	%rd10, %r1, 4;
	add.s64 	%rd11, %rd9, %rd10;
	ld.global.u32 	%r121, [%rd11];
	ld.global.u32 	%r3, [%rd11+4];
	sub.s32 	%r129, %r3, %r121;
	setp.le.s32 	%p2, %r3, %r121;
	@%p2 bra 	$L__BB0_13;
	and.b32  	%r5, %r129, 7;
	sub.s32 	%r38, %r121, %r3;
	setp.gt.u32 	%p3, %r38, -8;
	mov.b32 	%r130, 0;
	@%p3 bra 	$L__BB0_5;
	and.b32  	%r40, %r129, -8;
	neg.s32 	%r117, %r40;
	add.s64 	%rd3, %rd2, 16;
	mov.b32 	%r130, 0;
$L__BB0_4:
	.pragma "nounroll";
	mul.wide.s32 	%rd12, %r121, 4;
	add.s64 	%rd13, %rd3, %rd12;
	ld.global.u32 	%r41, [%rd13+-16];
	mul.wide.s32 	%rd14, %r41, 4;
	add.s64 	%rd15, %rd1, %rd14;
	ld.global.u32 	%r42, [%rd15];
	ld.global.u32 	%r43, [%rd15+4];
	ld.global.u32 	%r44, [%rd13+-12];
	mul.wide.s32 	%rd16, %r44, 4;
	add.s64 	%rd17, %rd1, %rd16;
	ld.global.u32 	%r45, [%rd17];
	ld.global.u32 	%r46, [%rd17+4];
	add.s32 	%r47, %r130, %r43;
	add.s32 	%r48, %r42, %r45;
	ld.global.u32 	%r49, [%rd13+-8];
	mul.wide.s32 	%rd18, %r49, 4;
	add.s64 	%rd19, %rd1, %rd18;
	ld.global.u32 	%r50, [%rd19];
	ld.global.u32 	%r51, [%rd19+4];
	add.s32 	%r52, %r47, %r46;
	add.s32 	%r53, %r48, %r50;
	ld.global.u32 	%r54, [%rd13+-4];
	mul.wide.s32 	%rd20, %r54, 4;
	add.s64 	%rd21, %rd1, %rd20;
	ld.global.u32 	%r55, [%rd21];
	ld.global.u32 	%r56, [%rd21+4];
	add.s32 	%r57, %r52, %r51;
	add.s32 	%r58, %r53, %r55;
	ld.global.u32 	%r59, [%rd13];
	mul.wide.s32 	%rd22, %r59, 4;
	add.s64 	%rd23, %rd1, %rd22;
	ld.global.u32 	%r60, [%rd23];
	ld.global.u32 	%r61, [%rd23+4];
	add.s32 	%r62, %r57, %r56;
	add.s32 	%r63, %r58, %r60;
	ld.global.u32 	%r64, [%rd13+4];
	mul.wide.s32 	%rd24, %r64, 4;
	add.s64 	%rd25, %rd1, %rd24;
	ld.global.u32 	%r65, [%rd25];
	ld.global.u32 	%r66, [%rd25+4];
	add.s32 	%r67, %r62, %r61;
	add.s32 	%r68, %r63, %r65;
	ld.global.u32 	%r69, [%rd13+8];
	mul.wide.s32 	%rd26, %r69, 4;
	add.s64 	%rd27, %rd1, %rd26;
	ld.global.u32 	%r70, [%rd27];
	ld.global.u32 	%r71, [%rd27+4];
	add.s32 	%r72, %r67, %r66;
	add.s32 	%r73, %r68, %r70;
	ld.global.u32 	%r74, [%rd13+12];
	mul.wide.s32 	%rd28, %r74, 4;
	add.s64 	%rd29, %rd1, %rd28;
	ld.global.u32 	%r75, [%rd29];
	ld.global.u32 	%r76, [%rd29+4];
	add.s32 	%r77, %r72, %r71;
	add.s32 	%r78, %r73, %r75;
	sub.s32 	%r79, %r77, %r78;
	add.s32 	%r130, %r79, %r76;
	add.s32 	%r121, %r121, 8;
	add.s32 	%r117, %r117, 8;
	setp.ne.s32 	%p4, %r117, 0;
	@%p4 bra 	$L__BB0_4;
$L__BB0_5:
	setp.eq.s32 	%p5, %r5, 0;
	@%p5 bra 	$L__BB0_13;
	and.b32  	%r16, %r129, 3;
	setp.lt.u32 	%p6, %r5, 4;
	@%p6 bra 	$L__BB0_8;
	mul.wide.s32 	%rd30, %r121, 4;
	add.s64 	%rd31, %rd2, %rd30;
	ld.global.u32 	%r81, [%rd31];
	mul.wide.s32 	%rd32, %r81, 4;
	add.s64 	%rd33, %rd1, %rd32;
	ld.global.u32 	%r82, [%rd33];
	ld.global.u32 	%r83, [%rd33+4];
	ld.global.u32 	%r84, [%rd31+4];
	mul.wide.s32 	%rd34, %r84, 4;
	add.s64 	%rd35, %rd1, %rd34;
	ld.global.u32 	%r85, [%rd35];
	ld.global.u32 	%r86, [%rd35+4];
	add.s32 	%r87, %r130, %r83;
	add.s32 	%r88, %r82, %r85;
	ld.global.u32 	%r89, [%rd31+8];
	mul.wide.s32 	%rd36, %r89, 4;
	add.s64 	%rd37, %rd1, %rd36;
	ld.global.u32 	%r90, [%rd37];
	ld.global.u32 	%r91, [%rd37+4];
	add.s32 	%r92, %r87, %r86;
	add.s32 	%r93, %r88, %r90;
	ld.global.u32 	%r94, [%rd31+12];
	mul.wide.s32 	%rd38, %r94, 4;
	add.s64 	%rd39, %rd1, %rd38;
	ld.global.u32 	%r95, [%rd39];
	ld.global.u32 	%r96, [%rd39+4];
	add.s32 	%r97, %r92, %r91;
	add.s32 	%r98, %r93, %r95;
	sub.s32 	%r99, %r97, %r98;
	add.s32 	%r130, %r99, %r96;
	add.s32 	%r121, %r121, 4;
$L__BB0_8:
	setp.eq.s32 	%p7, %r16, 0;
	@%p7 bra 	$L__BB0_13;
	setp.eq.s32 	%p8, %r16, 1;
	@%p8 bra 	$L__BB0_11;
	mul.wide.s32 	%rd40, %r121, 4;
	add.s64 	%rd41, %rd2, %rd40;
	ld.global.u32 	%r101, [%rd41];
	mul.wide.s32 	%rd42, %r101, 4;
	add.s64 	%rd43, %rd1, %rd42;
	ld.global.u32 	%r102, [%rd43];
	ld.global.u32 	%r103, [%rd43+4];
	ld.global.u32 	%r104, [%rd41+4];
	mul.wide.s32 	%rd44, %r104, 4;
	add.s64 	%rd45, %rd1, %rd44;
	ld.global.u32 	%r105, [%rd45];
	ld.global.u32 	%r106, [%rd45+4];
	add.s32 	%r107, %r130, %r103;
	add.s32 	%r108, %r102, %r105;
	sub.s32 	%r109, %r107, %r108;
	add.s32 	%r130, %r109, %r106;
	add.s32 	%r121, %r121, 2;
$L__BB0_11:
	and.b32  	%r110, %r129, 1;
	setp.eq.b32 	%p9, %r110, 1;
	not.pred 	%p10, %p9;
	@%p10 bra 	$L__BB0_13;
	mul.wide.s32 	%rd46, %r121, 4;
	add.s64 	%rd47, %rd2, %rd46;
	ld.global.u32 	%r111, [%rd47];
	mul.wide.s32 	%rd48, %r111, 4;
	add.s64 	%rd49, %rd1, %rd48;
	ld.global.u32 	%r112, [%rd49];
	ld.global.u32 	%r113, [%rd49+4];
	sub.s32 	%r114, %r130, %r112;
	add.s32 	%r130, %r114, %r113;
$L__BB0_13:
	setp.ge.s32 	%p11, %r1, %r30;
	bar.sync 	0;
	@%p11 bra 	$L__BB0_15;
	cvta.to.global.u64 	%rd50, %rd5;
	atom.global.max.s32 	%r115, [%rd50], %r129;
	cvta.to.global.u64 	%rd51, %rd6;
	atom.global.max.s32 	%r116, [%rd51], %r130;
$L__BB0_15:
	ret;

}
	// .globl	_Z17getSkAndRkMaxSizePiS_S_iS_S_
.visible .entry _Z17getSkAndRkMaxSizePiS_S_iS_S_(
	.param .u64 .ptr .align 1 _Z17getSkAndRkMaxSizePiS_S_iS_S__param_0,
	.param .u64 .ptr .align 1 _Z17getSkAndRkMaxSizePiS_S_iS_S__param_1,
	.param .u64 .ptr .align 1 _Z17getSkAndRkMaxSizePiS_S_iS_S__param_2,
	.param .u32 _Z17getSkAndRkMaxSizePiS_S_iS_S__param_3,
	.param .u64 .ptr .align 1 _Z17getSkAndRkMaxSizePiS_S_iS_S__param_4,
	.param .u64 .ptr .align 1 _Z17getSkAndRkMaxSizePiS_S_iS_S__param_5
)
{
	.reg .pred 	%p<15>;
	.reg .b32 	%r<149>;
	.reg .b64 	%rd<55>;

	ld.param.u64 	%rd7, [_Z17getSkAndRkMaxSizePiS_S_iS_S__param_0];
	ld.param.u64 	%rd4, [_Z17getSkAndRkMaxSizePiS_S_iS_S__param_1];
	ld.param.u64 	%rd8, [_Z17getSkAndRkMaxSizePiS_S_iS_S__param_2];
	ld.param.u32 	%r39, [_Z17getSkAndRkMaxSizePiS_S_iS_S__param_3];
	ld.param.u64 	%rd5, [_Z17getSkAndRkMaxSizePiS_S_iS_S__param_4];
	ld.param.u64 	%rd6, [_Z17getSkAndRkMaxSizePiS_S_iS_S__param_5];
	cvta.to.global.u64 	%rd1, %rd8;
	cvta.to.global.u64 	%rd2, %rd7;
	mov.u32 	%r148, %ntid.x;
	mov.u32 	%r2, %ctaid.x;
	mov.u32 	%r3, %tid.x;
	mad.lo.s32 	%r4, %r2, %r148, %r3;
	setp.ge.s32 	%p1, %r4, %r39;
	mov.b32 	%r147, 0;
	mov.u32 	%r146, %r147;
	@%p1 bra 	$L__BB1_13;
	cvta.to.global.u64 	%rd9, %rd4;
	mul.wide.s32 	%rd10, %r4, 4;
	add.s64 	%rd11, %rd9, %rd10;
	ld.global.u32 	%r138, [%rd11];
	ld.global.u32 	%r6, [%rd11+4];
	sub.s32 	%r146, %r6, %r138;
	setp.le.s32 	%p2, %r6, %r138;
	@%p2 bra 	$L__BB1_13;
	and.b32  	%r8, %r146, 7;
	sub.s32 	%r43, %r138, %r6;
	setp.gt.u32 	%p3, %r43, -8;
	mov.b32 	%r147, 0;
	@%p3 bra 	$L__BB1_5;
	and.b32  	%r45, %r146, -8;
	neg.s32 	%r134, %r45;
	add.s64 	%rd3, %rd2, 16;
	mov.b32 	%r147, 0;
$L__BB1_4:
	.pragma "nounroll";
	mul.wide.s32 	%rd12, %r138, 4;
	add.s64 	%rd13, %rd3, %rd12;
	ld.global.u32 	%r46, [%rd13+-16];
	mul.wide.s32 	%rd14, %r46, 4;
	add.s64 	%rd15, %rd1, %rd14;
	ld.global.u32 	%r47, [%rd15];
	ld.global.u32 	%r48, [%rd15+4];
	ld.global.u32 	%r49, [%rd13+-12];
	mul.wide.s32 	%rd16, %r49, 4;
	add.s64 	%rd17, %rd1, %rd16;
	ld.global.u32 	%r50, [%rd17];
	ld.global.u32 	%r51, [%rd17+4];
	add.s32 	%r52, %r147, %r48;
	add.s32 	%r53, %r47, %r50;
	ld.global.u32 	%r54, [%rd13+-8];
	mul.wide.s32 	%rd18, %r54, 4;
	add.s64 	%rd19, %rd1, %rd18;
	ld.global.u32 	%r55, [%rd19];
	ld.global.u32 	%r56, [%rd19+4];
	add.s32 	%r57, %r52, %r51;
	add.s32 	%r58, %r53, %r55;
	ld.global.u32 	%r59, [%rd13+-4];
	mul.wide.s32 	%rd20, %r59, 4;
	add.s64 	%rd21, %rd1, %rd20;
	ld.global.u32 	%r60, [%rd21];
	ld.global.u32 	%r61, [%rd21+4];
	add.s32 	%r62, %r57, %r56;
	add.s32 	%r63, %r58, %r60;
	ld.global.u32 	%r64, [%rd13];
	mul.wide.s32 	%rd22, %r64, 4;
	add.s64 	%rd23, %rd1, %rd22;
	ld.global.u32 	%r65, [%rd23];
	ld.global.u32 	%r66, [%rd23+4];
	add.s32 	%r67, %r62, %r61;
	add.s32 	%r68, %r63, %r65;
	ld.global.u32 	%r69, [%rd13+4];
	mul.wide.s32 	%rd24, %r69, 4;
	add.s64 	%rd25, %rd1, %rd24;
	ld.global.u32 	%r70, [%rd25];
	ld.global.u32 	%r71, [%rd25+4];
	add.s32 	%r72, %r67, %r66;
	add.s32 	%r73, %r68, %r70;
	ld.global.u32 	%r74, [%rd13+8];
	mul.wide.s32 	%rd26, %r74, 4;
	add.s64 	%rd27, %rd1, %rd26;
	ld.global.u32 	%r75, [%rd27];
	ld.global.u32 	%r76, [%rd27+4];
	add.s32 	%r77, %r72, %r71;
	add.s32 	%r78, %r73, %r75;
	ld.global.u32 	%r79, [%rd13+12];
	mul.wide.s32 	%rd28, %r79, 4;
	add.s64 	%rd29, %rd1, %rd28;
	ld.global.u32 	%r80, [%rd29];
	ld.global.u32 	%r81, [%rd29+4];
	add.s32 	%r82, %r77, %r76;
	add.s32 	%r83, %r78, %r80;
	sub.s32 	%r84, %r82, %r83;
	add.s32 	%r147, %r84, %r81;
	add.s32 	%r138, %r138, 8;
	add.s32 	%r134, %r134, 8;
	setp.ne.s32 	%p4, %r134, 0;
	@%p4 bra 	$L__BB1_4;
$L__BB1_5:
	setp.eq.s32 	%p5, %r8, 0;
	@%p5 bra 	$L__BB1_13;
	and.b32  	%r19, %r146, 3;
	setp.lt.u32 	%p6, %r8, 4;
	@%p6 bra 	$L__BB1_8;
	mul.wide.s32 	%rd30, %r138, 4;
	add.s64 	%rd31, %rd2, %rd30;
	ld.global.u32 	%r86, [%rd31];
	mul.wide.s32 	%rd32, %r86, 4;
	add.s64 	%rd33, %rd1, %rd32;
	ld.global.u32 	%r87, [%rd33];
	ld.global.u32 	%r88, [%rd33+4];
	ld.global.u32 	%r89, [%rd31+4];
	mul.wide.s32 	%rd34, %r89, 4;
	add.s64 	%rd35, %rd1, %rd34;
	ld.global.u32 	%r90, [%rd35];
	ld.global.u32 	%r91, [%rd35+4];
	add.s32 	%r92, %r147, %r88;
	add.s32 	%r93, %r87, %r90;
	ld.global.u32 	%r94, [%rd31+8];
	mul.wide.s32 	%rd36, %r94, 4;
	add.s64 	%rd37, %rd1, %rd36;
	ld.global.u32 	%r95, [%rd37];
	ld.global.u32 	%r96, [%rd37+4];
	add.s32 	%r97, %r92, %r91;
	add.s32 	%r98, %r93, %r95;
	ld.global.u32 	%r99, [%rd31+12];
	mul.wide.s32 	%rd38, %r99, 4;
	add.s64 	%rd39, %rd1, %rd38;
	ld.global.u32 	%r100, [%rd39];
	ld.global.u32 	%r101, [%rd39+4];
	add.s32 	%r102, %r97, %r96;
	add.s32 	%r103, %r98, %r100;
	sub.s32 	%r104, %r102, %r103;
	add.s32 	%r147, %r104, %r101;
	add.s32 	%r138, %r138, 4;
$L__BB1_8:
	setp.eq.s32 	%p7, %r19, 0;
	@%p7 bra 	$L__BB1_13;
	setp.eq.s32 	%p8, %r19, 1;
	@%p8 bra 	$L__BB1_11;
	mul.wide.s32 	%rd40, %r138, 4;
	add.s64 	%rd41, %rd2, %rd40;
	ld.global.u32 	%r106, [%rd41];
	mul.wide.s32 	%rd42, %r106, 4;
	add.s64 	%rd43, %rd1, %rd42;
	ld.global.u32 	%r107, [%rd43];
	ld.global.u32 	%r108, [%rd43+4];
	ld.global.u32 	%r109, [%rd41+4];
	mul.wide.s32 	%rd44, %r109, 4;
	add.s64 	%rd45, %rd1, %rd44;
	ld.global.u32 	%r110, [%rd45];
	ld.global.u32 	%r111, [%rd45+4];
	add.s32 	%r112, %r147, %r108;
	add.s32 	%r113, %r107, %r110;
	sub.s32 	%r114, %r112, %r113;
	add.s32 	%r147, %r114, %r111;
	add.s32 	%r138, %r138, 2;
$L__BB1_11:
	and.b32  	%r115, %r146, 1;
	setp.eq.b32 	%p9, %r115, 1;
	not.pred 	%p10, %p9;
	@%p10 bra 	$L__BB1_13;
	mul.wide.s32 	%rd46, %r138, 4;
	add.s64 	%rd47, %rd2, %rd46;
	ld.global.u32 	%r116, [%rd47];
	mul.wide.s32 	%rd48, %r116, 4;
	add.s64 	%rd49, %rd1, %rd48;
	ld.global.u32 	%r117, [%rd49];
	ld.global.u32 	%r118, [%rd49+4];
	sub.s32 	%r119, %r147, %r117;
	add.s32 	%r147, %r119, %r118;
$L__BB1_13:
	shl.b32 	%r120, %r148, 2;
	mov.u32 	%r121, shared_mem;
	add.s32 	%r33, %r121, %r120;
	shl.b32 	%r122, %r3, 2;
	add.s32 	%r34, %r121, %r122;
	st.shared.u32 	[%r34], %r146;
	add.s32 	%r35, %r33, %r122;
	st.shared.u32 	[%r35], %r147;
	bar.sync 	0;
	setp.lt.u32 	%p11, %r148, 2;
	@%p11 bra 	$L__BB1_17;
$L__BB1_14:
	shr.u32 	%r37, %r148, 1;
	setp.ge.u32 	%p12, %r3, %r37;
	@%p12 bra 	$L__BB1_16;
	ld.shared.u32 	%r123, [%r34];
	shl.b32 	%r124, %r37, 2;
	add.s32 	%r125, %r34, %r124;
	ld.shared.u32 	%r126, [%r125];
	max.s32 	%r127, %r123, %r126;
	st.shared.u32 	[%r34], %r127;
	ld.shared.u32 	%r128, [%r35];
	add.s32 	%r129, %r35, %r124;
	ld.shared.u32 	%r130, [%r129];
	max.s32 	%r131, %r128, %r130;
	st.shared.u32 	[%r35], %r131;
$L__BB1_16:
	bar.sync 	0;
	setp.gt.u32 	%p13, %r148, 3;
	mov.u32 	%r148, %r37;
	@%p13 bra 	$L__BB1_14;
$L__BB1_17:
	setp.ne.s32 	%p14, %r3, 0;
	@%p14 bra 	$L__BB1_19;
	ld.shared.u32 	%r132, [shared_mem];
	cvta.to.global.u64 	%rd50, %rd5;
	mul.wide.u32 	%rd51, %r2, 4;
	add.s64 	%rd52, %rd50, %rd51;
	st.global.u32 	[%rd52], %r132;
	ld.shared.u32 	%r133, [%r33];
	cvta.to.global.u64 	%rd53, %rd6;
	add.s64 	%rd54, %rd53, %rd51;
	st.global.u32 	[%rd54], %r133;
$L__BB1_19:
	ret;

}


// ===== COMPILED SASS (sm_100) =====

	.target	sm_100

	.elftype	@"ET_EXEC"


//--------------------- .note.nv.tkinfo           --------------------------
	.section	.note.nv.tkinfo,"",@"SHT_NOTE"
	.sectionflags	@"SHF_NOTE_NV_TKINFO"
	.tkinfo
        /*0018*/ 	.word	0x00000002
        /*0030*/ 	.string	""
        /*0030*/ 	.string	"ptxas"
        /*0030*/ 	.string	"Cuda compilation tools, release 13.0, V13.0.88"
        /*0030*/ 	.string	"Build cuda_13.0.r13.0/compiler.36424714_0"
        /*0030*/ 	.string	"-arch sm_100 -m 64 "



//--------------------- .note.nv.cuinfo           --------------------------
	.section	.note.nv.cuinfo,"",@"SHT_NOTE"
	.sectionflags	@"SHF_NOTE_NV_CUINFO"
        /*0018*/ 	.short	0x0002
        /*001a*/ 	.short	0x0064
        /*001c*/ 	.short	0x0082
	.zero		2


//--------------------- .nv.info                  --------------------------
	.section	.nv.info,"",@"SHT_CUDA_INFO"
	.align	4


	//----- nvinfo : EIATTR_REGCOUNT
	.align		4
        /*0000*/ 	.byte	0x04, 0x2f
        /*0002*/ 	.short	(.L_1 - .L_0)
	.align		4
.L_0:
        /*0004*/ 	.word	index@(_Z17getSkAndRkMaxSizePiS_S_S_S_iS_S_)
        /*0008*/ 	.word	0x00000020


	//----- nvinfo : EIATTR_FRAME_SIZE
	.align		4
.L_1:
        /*000c*/ 	.byte	0x04, 0x11
        /*000e*/ 	.short	(.L_3 - .L_2)
	.align		4
.L_2:
        /*0010*/ 	.word	index@(_Z17getSkAndRkMaxSizePiS_S_S_S_iS_S_)
        /*0014*/ 	.word	0x00000000


	//----- nvinfo : EIATTR_REGCOUNT
	.align		4
.L_3:
        /*0018*/ 	.byte	0x04, 0x2f
        /*001a*/ 	.short	(.L_5 - .L_4)
	.align		4
.L_4:
        /*001c*/ 	.word	index@(_Z17getSkAndRkMaxSizePiS_S_iS_S_)
        /*0020*/ 	.word	0x00000020


	//----- nvinfo : EIATTR_FRAME_SIZE
	.align		4
.L_5:
        /*0024*/ 	.byte	0x04, 0x11
        /*0026*/ 	.short	(.L_7 - .L_6)
	.align		4
.L_6:
        /*0028*/ 	.word	index@(_Z17getSkAndRkMaxSizePiS_S_iS_S_)
        /*002c*/ 	.word	0x00000000


	//----- nvinfo : EIATTR_MIN_STACK_SIZE
	.align		4
.L_7:
        /*0030*/ 	.byte	0x04, 0x12
        /*0032*/ 	.short	(.L_9 - .L_8)
	.align		4
.L_8:
        /*0034*/ 	.word	index@(_Z17getSkAndRkMaxSizePiS_S_iS_S_)
        /*0038*/ 	.word	0x00000000


	//----- nvinfo : EIATTR_MIN_STACK_SIZE
	.align		4
.L_9:
        /*003c*/ 	.byte	0x04, 0x12
        /*003e*/ 	.short	(.L_11 - .L_10)
	.align		4
.L_10:
        /*0040*/ 	.word	index@(_Z17getSkAndRkMaxSizePiS_S_S_S_iS_S_)
        /*0044*/ 	.word	0x00000000
.L_11:


//--------------------- .nv.compat                --------------------------
	.section	.nv.compat,"",@"SHT_CUDA_COMPAT_INFO"
	.align	4
        /*0000*/ 	.byte	0x02, 0x09, 0x00, 0x00, 0x02, 0x02, 0x01, 0x00, 0x02, 0x05, 0x05, 0x00, 0x03, 0x07, 0x01, 0x01
        /*0010*/ 	.byte	0x02, 0x03, 0x00, 0x00, 0x02, 0x06, 0x01, 0x00, 0x04, 0x0b, 0x08, 0x00, 0x09, 0x00, 0x00, 0x00
        /*0020*/ 	.byte	0x00, 0x00, 0x00, 0x00


//--------------------- .nv.info._Z17getSkAndRkMaxSizePiS_S_iS_S_ --------------------------
	.section	.nv.info._Z17getSkAndRkMaxSizePiS_S_iS_S_,"",@"SHT_CUDA_INFO"
	.sectionflags	@""
	.align	4


	//----- nvinfo : EIATTR_CUDA_API_VERSION
	.align		4
        /*0000*/ 	.byte	0x04, 0x37
        /*0002*/ 	.short	(.L_13 - .L_12)
.L_12:
        /*0004*/ 	.word	0x00000082


	//----- nvinfo : EIATTR_KPARAM_INFO
	.align		4
.L_13:
        /*0008*/ 	.byte	0x04, 0x17
        /*000a*/ 	.short	(.L_15 - .L_14)
.L_14:
        /*000c*/ 	.word	0x00000000
        /*0010*/ 	.short	0x0005
        /*0012*/ 	.short	0x0028
        /*0014*/ 	.byte	0x00, 0xf5, 0x21, 0x00


	//----- nvinfo : EIATTR_KPARAM_INFO
	.align		4
.L_15:
        /*0018*/ 	.byte	0x04, 0x17
        /*001a*/ 	.short	(.L_17 - .L_16)
.L_16:
        /*001c*/ 	.word	0x00000000
        /*0020*/ 	.short	0x0004
        /*0022*/ 	.short	0x0020
        /*0024*/ 	.byte	0x00, 0xf5, 0x21, 0x00


	//----- nvinfo : EIATTR_KPARAM_INFO
	.align		4
.L_17:
        /*0028*/ 	.byte	0x04, 0x17
        /*002a*/ 	.short	(.L_19 - .L_18)
.L_18:
        /*002c*/ 	.word	0x00000000
        /*0030*/ 	.short	0x0003
        /*0032*/ 	.short	0x0018
        /*0034*/ 	.byte	0x00, 0xf0, 0x11, 0x00


	//----- nvinfo : EIATTR_KPARAM_INFO
	.align		4
.L_19:
        /*0038*/ 	.byte	0x04, 0x17
        /*003a*/ 	.short	(.L_21 - .L_20)
.L_20:
        /*003c*/ 	.word	0x00000000
        /*0040*/ 	.short	0x0002
        /*0042*/ 	.short	0x0010
        /*0044*/ 	.byte	0x00, 0xf5, 0x21, 0x00


	//----- nvinfo : EIATTR_KPARAM_INFO
	.align		4
.L_21:
        /*0048*/ 	.byte	0x04, 0x17
        /*004a*/ 	.short	(.L_23 - .L_22)
.L_22:
        /*004c*/ 	.word	0x00000000
        /*0050*/ 	.short	0x0001
        /*0052*/ 	.short	0x0008
        /*0054*/ 	.byte	0x00, 0xf5, 0x21, 0x00


	//----- nvinfo : EIATTR_KPARAM_INFO
	.align		4
.L_23:
        /*0058*/ 	.byte	0x04, 0x17
        /*005a*/ 	.short	(.L_25 - .L_24)
.L_24:
        /*005c*/ 	.word	0x00000000
        /*0060*/ 	.short	0x0000
        /*0062*/ 	.short	0x0000
        /*0064*/ 	.byte	0x00, 0xf5, 0x21, 0x00


	//----- nvinfo : EIATTR_SPARSE_MMA_MASK
	.align		4
.L_25:
        /*0068*/ 	.byte	0x03, 0x50
        /*006a*/ 	.short	0x0000


	//----- nvinfo : EIATTR_MAXREG_COUNT
	.align		4
        /*006c*/ 	.byte	0x03, 0x1b
        /*006e*/ 	.short	0x00ff


	//----- nvinfo : EIATTR_NUM_BARRIERS
	.align		4
        /*0070*/ 	.byte	0x02, 0x4c
        /*0072*/ 	.byte	0x01
	.zero		1


	//----- nvinfo : EIATTR_MERCURY_ISA_VERSION
	.align		4
        /*0074*/ 	.byte	0x03, 0x5f
        /*0076*/ 	.short	0x0101


	//----- nvinfo : EIATTR_VRC_CTA_INIT_COUNT
	.align		4
        /*0078*/ 	.byte	0x02, 0x4a
	.zero		1
	.zero		1


	//----- nvinfo : EIATTR_EXIT_INSTR_OFFSETS
	.align		4
        /*007c*/ 	.byte	0x04, 0x1c
        /*007e*/ 	.short	(.L_27 - .L_26)


	//   ....[0]....
.L_26:
        /*0080*/ 	.word	0x00000ac0


	//   ....[1]....
        /*0084*/ 	.word	0x00000b80


	//----- nvinfo : EIATTR_CRS_STACK_SIZE
	.align		4
.L_27:
        /*0088*/ 	.byte	0x04, 0x1e
        /*008a*/ 	.short	(.L_29 - .L_28)
.L_28:
        /*008c*/ 	.word	0x00000000


	//----- nvinfo : EIATTR_CBANK_PARAM_SIZE
	.align		4
.L_29:
        /*0090*/ 	.byte	0x03, 0x19
        /*0092*/ 	.short	0x0030


	//----- nvinfo : EIATTR_PARAM_CBANK
	.align		4
        /*0094*/ 	.byte	0x04, 0x0a
        /*0096*/ 	.short	(.L_31 - .L_30)
	.align		4
.L_30:
        /*0098*/ 	.word	index@(.nv.constant0._Z17getSkAndRkMaxSizePiS_S_iS_S_)
        /*009c*/ 	.short	0x0380
        /*009e*/ 	.short	0x0030


	//----- nvinfo : EIATTR_SW_WAR
	.align		4
.L_31:
        /*00a0*/ 	.byte	0x04, 0x36
        /*00a2*/ 	.short	(.L_33 - .L_32)
.L_32:
        /*00a4*/ 	.word	0x00000008
.L_33:


//--------------------- .nv.info._Z17getSkAndRkMaxSizePiS_S_S_S_iS_S_ --------------------------
	.section	.nv.info._Z17getSkAndRkMaxSizePiS_S_S_S_iS_S_,"",@"SHT_CUDA_INFO"
	.sectionflags	@""
	.align	4


	//----- nvinfo : EIATTR_CUDA_API_VERSION
	.align		4
        /*0000*/ 	.byte	0x04, 0x37
        /*0002*/ 	.short	(.L_35 - .L_34)
.L_34:
        /*0004*/ 	.word	0x00000082


	//----- nvinfo : EIATTR_KPARAM_INFO
	.align		4
.L_35:
        /*0008*/ 	.byte	0x04, 0x17
        /*000a*/ 	.short	(.L_37 - .L_36)
.L_36:
        /*000c*/ 	.word	0x00000000
        /*0010*/ 	.short	0x0007
        /*0012*/ 	.short	0x0038
        /*0014*/ 	.byte	0x00, 0xf5, 0x21, 0x00


	//----- nvinfo : EIATTR_KPARAM_INFO
	.align		4
.L_37:
        /*0018*/ 	.byte	0x04, 0x17
        /*001a*/ 	.short	(.L_39 - .L_38)
.L_38:
        /*001c*/ 	.word	0x00000000
        /*0020*/ 	.short	0x0006
        /*0022*/ 	.short	0x0030
        /*0024*/ 	.byte	0x00, 0xf5, 0x21, 0x00


	//----- nvinfo : EIATTR_KPARAM_INFO
	.align		4
.L_39:
        /*0028*/ 	.byte	0x04, 0x17
        /*002a*/ 	.short	(.L_41 - .L_40)
.L_40:
        /*002c*/ 	.word	0x00000000
        /*0030*/ 	.short	0x0005
        /*0032*/ 	.short	0x0028
        /*0034*/ 	.byte	0x00, 0xf0, 0x11, 0x00


	//----- nvinfo : EIATTR_KPARAM_INFO
	.align		4
.L_41:
        /*0038*/ 	.byte	0x04, 0x17
        /*003a*/ 	.short	(.L_43 - .L_42)
.L_42:
        /*003c*/ 	.word	0x00000000
        /*0040*/ 	.short	0x0004
        /*0042*/ 	.short	0x0020
        /*0044*/ 	.byte	0x00, 0xf5, 0x21, 0x00


	//----- nvinfo : EIATTR_KPARAM_INFO
	.align		4
.L_43:
        /*0048*/ 	.byte	0x04, 0x17
        /*004a*/ 	.short	(.L_45 - .L_44)
.L_44:
        /*004c*/ 	.word	0x00000000
        /*0050*/ 	.short	0x0003
        /*0052*/ 	.short	0x0018
        /*0054*/ 	.byte	0x00, 0xf5, 0x21, 0x00


	//----- nvinfo : EIATTR_KPARAM_INFO
	.align		4
.L_45:
        /*0058*/ 	.byte	0x04, 0x17
        /*005a*/ 	.short	(.L_47 - .L_46)
.L_46:
        /*005c*/ 	.word	0x00000000
        /*0060*/ 	.short	0x0002
        /*0062*/ 	.short	0x0010
        /*0064*/ 	.byte	0x00, 0xf5, 0x21, 0x00


	//----- nvinfo : EIATTR_KPARAM_INFO
	.align		4
.L_47:
        /*0068*/ 	.byte	0x04, 0x17
        /*006a*/ 	.short	(.L_49 - .L_48)
.L_48:
        /*006c*/ 	.word	0x00000000
        /*0070*/ 	.short	0x0001
        /*0072*/ 	.short	0x0008
        /*0074*/ 	.byte	0x00, 0xf5, 0x21, 0x00


	//----- nvinfo : EIATTR_KPARAM_INFO
	.align		4
.L_49:
        /*0078*/ 	.byte	0x04, 0x17
        /*007a*/ 	.short	(.L_51 - .L_50)
.L_50:
        /*007c*/ 	.word	0x00000000
        /*0080*/ 	.short	0x0000
        /*0082*/ 	.short	0x0000
        /*0084*/ 	.byte	0x00, 0xf5, 0x21, 0x00


	//----- nvinfo : EIATTR_SPARSE_MMA_MASK
	.align		4
.L_51:
        /*0088*/ 	.byte	0x03, 0x50
        /*008a*/ 	.short	0x0000


	//----- nvinfo : EIATTR_MAXREG_COUNT
	.align		4
        /*008c*/ 	.byte	0x03, 0x1b
        /*008e*/ 	.short	0x00ff


	//----- nvinfo : EIATTR_NUM_BARRIERS
	.align		4
        /*0090*/ 	.byte	0x02, 0x4c
        /*0092*/ 	.byte	0x01
	.zero		1


	//----- nvinfo : EIATTR_MERCURY_ISA_VERSION
	.align		4
        /*0094*/ 	.byte	0x03, 0x5f
        /*0096*/ 	.short	0x0101


	//----- nvinfo : EIATTR_INT_WARP_WIDE_INSTR_OFFSETS
	.align		4
        /*0098*/ 	.byte	0x04, 0x31
        /*009a*/ 	.short	(.L_53 - .L_52)


	//   ....[0]....
.L_52:
        /*009c*/ 	.word	0x00000900


	//   ....[1]....
        /*00a0*/ 	.word	0x00000910


	//   ....[2]....
        /*00a4*/ 	.word	0x00000930


	//----- nvinfo : EIATTR_VRC_CTA_INIT_COUNT
	.align		4
.L_53:
        /*00a8*/ 	.byte	0x02, 0x4a
	.zero		1
	.zero		1


	//----- nvinfo : EIATTR_EXIT_INSTR_OFFSETS
	.align		4
        /*00ac*/ 	.byte	0x04, 0x1c
        /*00ae*/ 	.short	(.L_55 - .L_54)


	//   ....[0]....
.L_54:
        /*00b0*/ 	.word	0x000008d0


	//   ....[1]....
        /*00b4*/ 	.word	0x000009a0


	//----- nvinfo : EIATTR_CRS_STACK_SIZE
	.align		4
.L_55:
        /*00b8*/ 	.byte	0x04, 0x1e
        /*00ba*/ 	.short	(.L_57 - .L_56)
.L_56:
        /*00bc*/ 	.word	0x00000000


	//----- nvinfo : EIATTR_CBANK_PARAM_SIZE
	.align		4
.L_57:
        /*00c0*/ 	.byte	0x03, 0x19
        /*00c2*/ 	.short	0x0040


	//----- nvinfo : EIATTR_PARAM_CBANK
	.align		4
        /*00c4*/ 	.byte	0x04, 0x0a
        /*00c6*/ 	.short	(.L_59 - .L_58)
	.align		4
.L_58:
        /*00c8*/ 	.word	index@(.nv.constant0._Z17getSkAndRkMaxSizePiS_S_S_S_iS_S_)
        /*00cc*/ 	.short	0x0380
        /*00ce*/ 	.short	0x0040


	//----- nvinfo : EIATTR_SW_WAR
	.align		4
.L_59:
        /*00d0*/ 	.byte	0x04, 0x36
        /*00d2*/ 	.short	(.L_61 - .L_60)
.L_60:
        /*00d4*/ 	.word	0x00000008
.L_61:


//--------------------- .nv.callgraph             --------------------------
	.section	.nv.callgraph,"",@"SHT_CUDA_CALLGRAPH"
	.align	4
	.sectionentsize	8
	.align		4
        /*0000*/ 	.word	0x00000000
	.align		4
        /*0004*/ 	.word	0xffffffff
	.align		4
        /*0008*/ 	.word	0x00000000
	.align		4
        /*000c*/ 	.word	0xfffffffe
	.align		4
        /*0010*/ 	.word	0x00000000
	.align		4
        /*0014*/ 	.word	0xfffffffd
	.align		4
        /*0018*/ 	.word	0x00000000
	.align		4
        /*001c*/ 	.word	0xfffffffc


//--------------------- .text._Z17getSkAndRkMaxSizePiS_S_iS_S_ --------------------------
	.section	.text._Z17getSkAndRkMaxSizePiS_S_iS_S_,"ax",@progbits
	.align	128
        .global         _Z17getSkAndRkMaxSizePiS_S_iS_S_
        .type           _Z17getSkAndRkMaxSizePiS_S_iS_S_,@function
        .size           _Z17getSkAndRkMaxSizePiS_S_iS_S_,(.L_x_20 - _Z17getSkAndRkMaxSizePiS_S_iS_S_)
        .other          _Z17getSkAndRkMaxSizePiS_S_iS_S_,@"STO_CUDA_ENTRY STV_DEFAULT"
_Z17getSkAndRkMaxSizePiS_S_iS_S_:
.text._Z17getSkAndRkMaxSizePiS_S_iS_S_:
[----:B------:R-:W-:Y:S01]  /*0000*/  LDC R1, c[0x0][0x37c] ;  /* 0x0000df00ff017b82 */ /* 0x000fe20000000800 */
[----:B------:R-:W0:Y:S01]  /*0010*/  S2R R0, SR_CTAID.X ;  /* 0x0000000000007919 */ /* 0x000e220000002500 */
[----:B------:R-:W1:Y:S01]  /*0020*/  LDCU UR4, c[0x0][0x360] ;  /* 0x00006c00ff0477ac */ /* 0x000e620008000800 */
[----:B------:R-:W-:Y:S01]  /*0030*/  BSSY.RECONVERGENT B0, `(.L_x_0) ;  /* 0x0000089000007945 */ /* 0x000fe20003800200 */
[----:B------:R-:W-:Y:S01]  /*0040*/  IMAD.MOV.U32 R26, RZ, RZ, RZ ;  /* 0x000000ffff1a7224 */ /* 0x000fe200078e00ff */
[----:B------:R-:W0:Y:S01]  /*0050*/  S2R R21, SR_TID.X ;  /* 0x0000000000157919 */ /* 0x000e220000002100 */
[----:B------:R-:W2:Y:S01]  /*0060*/  LDCU UR5, c[0x0][0x398] ;  /* 0x00007300ff0577ac */ /* 0x000ea20008000800 */
[----:B------:R-:W-:Y:S01]  /*0070*/  IMAD.MOV.U32 R20, RZ, RZ, RZ ;  /* 0x000000ffff147224 */ /* 0x000fe200078e00ff */
[----:B------:R-:W3:Y:S01]  /*0080*/  LDCU.64 UR6, c[0x0][0x358] ;  /* 0x00006b00ff0677ac */ /* 0x000ee20008000a00 */
[----:B-1----:R-:W-:Y:S02]  /*0090*/  IMAD.U32 R22, RZ, RZ, UR4 ;  /* 0x00000004ff167e24 */ /* 0x002fe4000f8e00ff */
[----:B0-----:R-:W-:-:S05]  /*00a0*/  IMAD R5, R0, UR4, R21 ;  /* 0x0000000400057c24 */ /* 0x001fca000f8e0215 */
[----:B--2---:R-:W-:-:S13]  /*00b0*/  ISETP.GE.AND P0, PT, R5, UR5, PT ;  /* 0x0000000505007c0c */ /* 0x004fda000bf06270 */
[----:B---3--:R-:W-:Y:S05]  /*00c0*/  @P0 BRA `(.L_x_1) ;  /* 0x0000000400fc0947 */ /* 0x008fea0003800000 */
[----:B------:R-:W0:Y:S02]  /*00d0*/  LDC.64 R2, c[0x0][0x388] ;  /* 0x0000e200ff027b82 */ /* 0x000e240000000a00 */
[----:B0-----:R-:W-:-:S05]  /*00e0*/  IMAD.WIDE R2, R5, 0x4, R2 ;  /* 0x0000000405027825 */ /* 0x001fca00078e0202 */
[----:B------:R-:W2:Y:S04]  /*00f0*/  LDG.E R23, desc[UR6][R2.64] ;  /* 0x0000000602177981 */ /* 0x000ea8000c1e1900 */
[----:B------:R-:W2:Y:S02]  /*0100*/  LDG.E R4, desc[UR6][R2.64+0x4] ;  /* 0x0000040602047981 */ /* 0x000ea4000c1e1900 */
[----:B--2---:R-:W-:Y:S02]  /*0110*/  ISETP.GT.AND P0, PT, R4, R23, PT ;  /* 0x000000170400720c */ /* 0x004fe40003f04270 */
[----:B------:R-:W-:-:S11]  /*0120*/  IADD3 R20, PT, PT, -R23, R4, RZ ;  /* 0x0000000417147210 */ /* 0x000fd60007ffe1ff */
[----:B------:R-:W-:Y:S05]  /*0130*/  @!P0 BRA `(.L_x_1) ;  /* 0x0000000400e08947 */ /* 0x000fea0003800000 */
[----:B------:R-:W-:Y:S01]  /*0140*/  IMAD.IADD R4, R23, 0x1, -R4 ;  /* 0x0000000117047824 */ /* 0x000fe200078e0a04 */
[----:B------:R-:W-:Y:S01]  /*0150*/  LOP3.LUT R28, R20, 0x7, RZ, 0xc0, !PT ;  /* 0x00000007141c7812 */ /* 0x000fe200078ec0ff */
[----:B------:R-:W-:Y:S01]  /*0160*/  BSSY.RECONVERGENT B1, `(.L_x_2) ;  /* 0x000003a000017945 */ /* 0x000fe20003800200 */
[----:B------:R-:W-:Y:S02]  /*0170*/  IMAD.MOV.U32 R26, RZ, RZ, RZ ;  /* 0x000000ffff1a7224 */ /* 0x000fe400078e00ff */
[----:B------:R-:W-:Y:S02]  /*0180*/  ISETP.GT.U32.AND P1, PT, R4, -0x8, PT ;  /* 0xfffffff80400780c */ /* 0x000fe40003f24070 */
[----:B------:R-:W-:-:S11]  /*0190*/  ISETP.NE.AND P0, PT, R28, RZ, PT ;  /* 0x000000ff1c00720c */ /* 0x000fd60003f05270 */
[----:B------:R-:W-:Y:S05]  /*01a0*/  @P1 BRA `(.L_x_3) ;  /* 0x0000000000d41947 */ /* 0x000fea0003800000 */
[----:B------:R-:W0:Y:S01]  /*01b0*/  LDC.64 R2, c[0x0][0x380] ;  /* 0x0000e000ff027b82 */ /* 0x000e220000000a00 */
[----:B------:R-:W-:Y:S01]  /*01c0*/  LOP3.LUT R24, R20, 0xfffffff8, RZ, 0xc0, !PT ;  /* 0xfffffff814187812 */ /* 0x000fe200078ec0ff */
[----:B------:R-:W-:-:S04]  /*01d0*/  HFMA2 R26, -RZ, RZ, 0, 0 ;  /* 0x00000000ff1a7431 */ /* 0x000fc800000001ff */
[----:B------:R-:W-:Y:S01]  /*01e0*/  IMAD.MOV R24, RZ, RZ, -R24 ;  /* 0x000000ffff187224 */ /* 0x000fe200078e0a18 */
[----:B0-----:R-:W-:-:S05]  /*01f0*/  IADD3 R2, P1, PT, R2, 0x10, RZ ;  /* 0x0000001002027810 */ /* 0x001fca0007f3e0ff */
[----:B------:R-:W-:-:S08]  /*0200*/  IMAD.X R3, RZ, RZ, R3, P1 ;  /* 0x000000ffff037224 */ /* 0x000fd000008e0603 */
.L_x_4:
[----:B------:R-:W-:Y:S01]  /*0210*/  IMAD.WIDE R14, R23, 0x4, R2 ;  /* 0x00000004170e7825 */ /* 0x000fe200078e0202 */
[----:B------:R-:W0:Y:S04]  /*0220*/  LDC.64 R4, c[0x0][0x390] ;  /* 0x0000e400ff047b82 */ /* 0x000e280000000a00 */
[----:B------:R-:W0:Y:S04]  /*0230*/  LDG.E R13, desc[UR6][R14.64+-0x10] ;  /* 0xfffff0060e0d7981 */ /* 0x000e28000c1e1900 */
[----:B------:R-:W2:Y:S04]  /*0240*/  LDG.E R9, desc[UR6][R14.64+-0xc] ;  /* 0xfffff4060e097981 */ /* 0x000ea8000c1e1900 */
[----:B------:R-:W3:Y:S04]  /*0250*/  LDG.E R7, desc[UR6][R14.64+-0x8] ;  /* 0xfffff8060e077981 */ /* 0x000ee8000c1e1900 */
[----:B------:R-:W4:Y:S04]  /*0260*/  LDG.E R11, desc[UR6][R14.64+-0x4] ;  /* 0xfffffc060e0b7981 */ /* 0x000f28000c1e1900 */
[----:B------:R-:W5:Y:S04]  /*0270*/  LDG.E R17, desc[UR6][R14.64] ;  /* 0x000000060e117981 */ /* 0x000f68000c1e1900 */
[----:B------:R-:W4:Y:S04]  /*0280*/  LDG.E R19, desc[UR6][R14.64+0x4] ;  /* 0x000004060e137981 */ /* 0x000f28000c1e1900 */
[----:B------:R-:W5:Y:S04]  /*0290*/  LDG.E R25, desc[UR6][R14.64+0x8] ;  /* 0x000008060e197981 */ /* 0x000f68000c1e1900 */
[----:B------:R5:W5:Y:S01]  /*02a0*/  LDG.E R29, desc[UR6][R14.64+0xc] ;  /* 0x00000c060e1d7981 */ /* 0x000b62000c1e1900 */
[----:B0-----:R-:W-:-:S04]  /*02b0*/  IMAD.WIDE R12, R13, 0x4, R4 ;  /* 0x000000040d0c7825 */ /* 0x001fc800078e0204 */
[--C-:B--2---:R-:W-:Y:S01]  /*02c0*/  IMAD.WIDE R8, R9, 0x4, R4.reuse ;  /* 0x0000000409087825 */ /* 0x104fe200078e0204 */
[----:B------:R-:W2:Y:S03]  /*02d0*/  LDG.E R27, desc[UR6][R12.64] ;  /* 0x000000060c1b7981 */ /* 0x000ea6000c1e1900 */
[--C-:B---3--:R-:W-:Y:S01]  /*02e0*/  IMAD.WIDE R6, R7, 0x4, R4.reuse ;  /* 0x0000000407067825 */ /* 0x108fe200078e0204 */
[----:B------:R-:W2:Y:S04]  /*02f0*/  LDG.E R10, desc[UR6][R8.64] ;  /* 0x00000006080a7981 */ /* 0x000ea8000c1e1900 */
[----:B------:R-:W2:Y:S04]  /*0300*/  LDG.E R16, desc[UR6][R6.64] ;  /* 0x0000000606107981 */ /* 0x000ea8000c1e1900 */
[----:B------:R-:W3:Y:S01]  /*0310*/  LDG.E R13, desc[UR6][R12.64+0x4] ;  /* 0x000004060c0d7981 */ /* 0x000ee2000c1e1900 */
[----:B----4-:R-:W-:-:S03]  /*0320*/  IMAD.WIDE R18, R19, 0x4, R4 ;  /* 0x0000000413127825 */ /* 0x010fc600078e0204 */
[----:B------:R-:W3:Y:S01]  /*0330*/  LDG.E R8, desc[UR6][R8.64+0x4] ;  /* 0x0000040608087981 */ /* 0x000ee2000c1e1900 */
[----:B-----5:R-:W-:-:S03]  /*0340*/  IMAD.WIDE R14, R25, 0x4, R4 ;  /* 0x00000004190e7825 */ /* 0x020fc600078e0204 */
[----:B------:R-:W4:Y:S04]  /*0350*/  LDG.E R6, desc[UR6][R6.64+0x4] ;  /* 0x0000040606067981 */ /* 0x000f28000c1e1900 */
[----:B------:R-:W5:Y:S04]  /*0360*/  LDG.E R9, desc[UR6][R18.64] ;  /* 0x0000000612097981 */ /* 0x000f68000c1e1900 */
[----:B------:R-:W4:Y:S01]  /*0370*/  LDG.E R19, desc[UR6][R18.64+0x4] ;  /* 0x0000040612137981 */ /* 0x000f22000c1e1900 */
[----:B--2---:R-:W-:Y:S01]  /*0380*/  IADD3 R27, PT, PT, R16, R27, R10 ;  /* 0x0000001b101b7210 */ /* 0x004fe20007ffe00a */
[----:B------:R-:W-:-:S04]  /*0390*/  IMAD.WIDE R10, R11, 0x4, R4 ;  /* 0x000000040b0a7825 */ /* 0x000fc800078e0204 */
[--C-:B------:R-:W-:Y:S01]  /*03a0*/  IMAD.WIDE R16, R17, 0x4, R4.reuse ;  /* 0x0000000411107825 */ /* 0x100fe200078e0204 */
[----:B------:R-:W2:Y:S04]  /*03b0*/  LDG.E R12, desc[UR6][R10.64] ;  /* 0x000000060a0c7981 */ /* 0x000ea8000c1e1900 */
[----:B------:R-:W2:Y:S01]  /*03c0*/  LDG.E R7, desc[UR6][R16.64] ;  /* 0x0000000610077981 */ /* 0x000ea2000c1e1900 */
[----:B------:R-:W-:-:S03]  /*03d0*/  IMAD.WIDE R4, R29, 0x4, R4 ;  /* 0x000000041d047825 */ /* 0x000fc600078e0204 */
[----:B------:R-:W5:Y:S04]  /*03e0*/  LDG.E R29, desc[UR6][R14.64] ;  /* 0x000000060e1d7981 */ /* 0x000f68000c1e1900 */
[----:B------:R-:W4:Y:S04]  /*03f0*/  LDG.E R11, desc[UR6][R10.64+0x4] ;  /* 0x000004060a0b7981 */ /* 0x000f28000c1e1900 */
[----:B------:R-:W4:Y:S04]  /*0400*/  LDG.E R25, desc[UR6][R4.64] ;  /* 0x0000000604197981 */ /* 0x000f28000c1e1900 */
[----:B------:R-:W4:Y:S04]  /*0410*/  LDG.E R16, desc[UR6][R16.64+0x4] ;  /* 0x0000040610107981 */ /* 0x000f28000c1e1900 */
[----:B------:R-:W4:Y:S04]  /*0420*/  LDG.E R14, desc[UR6][R14.64+0x4] ;  /* 0x000004060e0e7981 */ /* 0x000f28000c1e1900 */
[----:B------:R-:W4:Y:S01]  /*0430*/  LDG.E R4, desc[UR6][R4.64+0x4] ;  /* 0x0000040604047981 */ /* 0x000f22000c1e1900 */
[----:B------:R-:W-:-:S02]  /*0440*/  IADD3 R24, PT, PT, R24, 0x8, RZ ;  /* 0x0000000818187810 */ /* 0x000fc40007ffe0ff */
[----:B---3--:R-:W-:Y:S02]  /*0450*/  IADD3 R8, PT, PT, R8, R26, R13 ;  /* 0x0000001a08087210 */ /* 0x008fe40007ffe00d */
[----:B------:R-:W-:Y:S01]  /*0460*/  ISETP.NE.AND P1, PT, R24, RZ, PT ;  /* 0x000000ff1800720c */ /* 0x000fe20003f25270 */
[----:B------:R-:W-:Y:S01]  /*0470*/  VIADD R23, R23, 0x8 ;  /* 0x0000000817177836 */ /* 0x000fe20000000000 */
[----:B--2---:R-:W-:-:S04]  /*0480*/  IADD3 R12, PT, PT, R7, R27, R12 ;  /* 0x0000001b070c7210 */ /* 0x004fc80007ffe00c */
[----:B-----5:R-:W-:Y:S02]  /*0490*/  IADD3 R12, PT, PT, R29, R12, R9 ;  /* 0x0000000c1d0c7210 */ /* 0x020fe40007ffe009 */
[----:B----4-:R-:W-:-:S03]  /*04a0*/  IADD3 R6, PT, PT, R11, R8, R6 ;  /* 0x000000080b067210 */ /* 0x010fc60007ffe006 */
[----:B------:R-:W-:Y:S01]  /*04b0*/  IMAD.IADD R12, R12, 0x1, R25 ;  /* 0x000000010c0c7824 */ /* 0x000fe200078e0219 */
[----:B------:R-:W-:-:S04]  /*04c0*/  IADD3 R19, PT, PT, R19, R6, R16 ;  /* 0x0000000613137210 */ /* 0x000fc80007ffe010 */
[----:B------:R-:W-:-:S04]  /*04d0*/  IADD3 R19, PT, PT, -R12, R19, R14 ;  /* 0x000000130c137210 */ /* 0x000fc80007ffe10e */
[----:B------:R-:W-:Y:S01]  /*04e0*/  IADD3 R26, PT, PT, R4, R19, RZ ;  /* 0x00000013041a7210 */ /* 0x000fe20007ffe0ff */
[----:B------:R-:W-:Y:S06]  /*04f0*/  @P1 BRA `(.L_x_4) ;  /* 0xfffffffc00441947 */ /* 0x000fec000383ffff */
.L_x_3:
[----:B------:R-:W-:Y:S05]  /*0500*/  BSYNC.RECONVERGENT B1 ;  /* 0x0000000000017941 */ /* 0x000fea0003800200 */
.L_x_2:
[----:B------:R-:W-:Y:S05]  /*0510*/  @!P0 BRA `(.L_x_1) ;  /* 0x0000000000e88947 */ /* 0x000fea0003800000 */
[----:B------:R-:W-:Y:S01]  /*0520*/  ISETP.GE.U32.AND P0, PT, R28, 0x4, PT ;  /* 0x000000041c00780c */ /* 0x000fe20003f06070 */
[----:B------:R-:W-:Y:S01]  /*0530*/  BSSY.RECONVERGENT B1, `(.L_x_5) ;  /* 0x000001d000017945 */ /* 0x000fe20003800200 */
[----:B------:R-:W-:-:S04]  /*0540*/  LOP3.LUT R16, R20, 0x3, RZ, 0xc0, !PT ;  /* 0x0000000314107812 */ /* 0x000fc800078ec0ff */
[----:B------:R-:W-:-:S07]  /*0550*/  ISETP.NE.AND P1, PT, R16, RZ, PT ;  /* 0x000000ff1000720c */ /* 0x000fce0003f25270 */
[----:B------:R-:W-:Y:S06]  /*0560*/  @!P0 BRA `(.L_x_6) ;  /* 0x0000000000648947 */ /* 0x000fec0003800000 */
[----:B------:R-:W0:Y:S08]  /*0570*/  LDC.64 R10, c[0x0][0x380] ;  /* 0x0000e000ff0a7b82 */ /* 0x000e300000000a00 */
[----:B------:R-:W1:Y:S01]  /*0580*/  LDC.64 R8, c[0x0][0x390] ;  /* 0x0000e400ff087b82 */ /* 0x000e620000000a00 */
[----:B0-----:R-:W-:-:S05]  /*0590*/  IMAD.WIDE R10, R23, 0x4, R10 ;  /* 0x00000004170a7825 */ /* 0x001fca00078e020a */
[----:B------:R-:W1:Y:S04]  /*05a0*/  LDG.E R5, desc[UR6][R10.64] ;  /* 0x000000060a057981 */ /* 0x000e68000c1e1900 */
[----:B------:R-:W2:Y:S04]  /*05b0*/  LDG.E R7, desc[UR6][R10.64+0x4] ;  /* 0x000004060a077981 */ /* 0x000ea8000c1e1900 */
[----:B------:R-:W3:Y:S04]  /*05c0*/  LDG.E R3, desc[UR6][R10.64+0x8] ;  /* 0x000008060a037981 */ /* 0x000ee8000c1e1900 */
[----:B------:R-:W4:Y:S01]  /*05d0*/  LDG.E R13, desc[UR6][R10.64+0xc] ;  /* 0x00000c060a0d7981 */ /* 0x000f22000c1e1900 */
[----:B-1----:R-:W-:-:S04]  /*05e0*/  IMAD.WIDE R4, R5, 0x4, R8 ;  /* 0x0000000405047825 */ /* 0x002fc800078e0208 */
[--C-:B--2---:R-:W-:Y:S01]  /*05f0*/  IMAD.WIDE R6, R7, 0x4, R8.reuse ;  /* 0x0000000407067825 */ /* 0x104fe200078e0208 */
[----:B------:R-:W2:Y:S03]  /*0600*/  LDG.E R12, desc[UR6][R4.64] ;  /* 0x00000006040c7981 */ /* 0x000ea6000c1e1900 */
[--C-:B---3--:R-:W-:Y:S01]  /*0610*/  IMAD.WIDE R2, R3, 0x4, R8.reuse ;  /* 0x0000000403027825 */ /* 0x108fe200078e0208 */
[----:B------:R-:W2:Y:S03]  /*0620*/  LDG.E R15, desc[UR6][R6.64] ;  /* 0x00000006060f7981 */ /* 0x000ea6000c1e1900 */
[----:B----4-:R-:W-:Y:S01]  /*0630*/  IMAD.WIDE R8, R13, 0x4, R8 ;  /* 0x000000040d087825 */ /* 0x010fe200078e0208 */
[----:B------:R-:W2:Y:S04]  /*0640*/  LDG.E R17, desc[UR6][R2.64] ;  /* 0x0000000602117981 */ /* 0x000ea8000c1e1900 */
[----:B------:R-:W3:Y:S04]  /*0650*/  LDG.E R11, desc[UR6][R8.64] ;  /* 0x00000006080b7981 */ /* 0x000ee8000c1e1900 */
[----:B------:R-:W4:Y:S04]  /*0660*/  LDG.E R13, desc[UR6][R4.64+0x4] ;  /* 0x00000406040d7981 */ /* 0x000f28000c1e1900 */
[----:B------:R-:W4:Y:S04]  /*0670*/  LDG.E R14, desc[UR6][R6.64+0x4] ;  /* 0x00000406060e7981 */ /* 0x000f28000c1e1900 */
[----:B------:R-:W5:Y:S04]  /*0680*/  LDG.E R10, desc[UR6][R2.64+0x4] ;  /* 0x00000406020a7981 */ /* 0x000f68000c1e1900 */
[----:B------:R-:W5:Y:S01]  /*0690*/  LDG.E R18, desc[UR6][R8.64+0x4] ;  /* 0x0000040608127981 */ /* 0x000f62000c1e1900 */
[----:B------:R-:W-:Y:S01]  /*06a0*/  VIADD R23, R23, 0x4 ;  /* 0x0000000417177836 */ /* 0x000fe20000000000 */
[----:B--2---:R-:W-:-:S05]  /*06b0*/  IADD3 R12, PT, PT, R17, R12, R15 ;  /* 0x0000000c110c7210 */ /* 0x004fca0007ffe00f */
[----:B---3--:R-:W-:Y:S01]  /*06c0*/  IMAD.IADD R11, R12, 0x1, R11 ;  /* 0x000000010c0b7824 */ /* 0x008fe200078e020b */
[----:B----4-:R-:W-:-:S04]  /*06d0*/  IADD3 R13, PT, PT, R14, R26, R13 ;  /* 0x0000001a0e0d7210 */ /* 0x010fc80007ffe00d */
[----:B-----5:R-:W-:-:S04]  /*06e0*/  IADD3 R11, PT, PT, -R11, R13, R10 ;  /* 0x0000000d0b0b7210 */ /* 0x020fc80007ffe10a */
[----:B------:R-:W-:-:S07]  /*06f0*/  IADD3 R26, PT, PT, R18, R11, RZ ;  /* 0x0000000b121a7210 */ /* 0x000fce0007ffe0ff */
.L_x_6:
[----:B------:R-:W-:Y:S05]  /*0700*/  BSYNC.RECONVERGENT B1 ;  /* 0x0000000000017941 */ /* 0x000fea0003800200 */
.L_x_5:
[----:B------:R-:W-:Y:S05]  /*0710*/  @!P1 BRA `(.L_x_1) ;  /* 0x0000000000689947 */ /* 0x000fea0003800000 */
[----:B------:R-:W-:Y:S02]  /*0720*/  ISETP.NE.AND P0, PT, R16, 0x1, PT ;  /* 0x000000011000780c */ /* 0x000fe40003f05270 */
[----:B------:R-:W-:-:S04]  /*0730*/  LOP3.LUT R2, R20, 0x1, RZ, 0xc0, !PT ;  /* 0x0000000114027812 */ /* 0x000fc800078ec0ff */
[----:B------:R-:W-:-:S07]  /*0740*/  ISETP.NE.U32.AND P1, PT, R2, 0x1, PT ;  /* 0x000000010200780c */ /* 0x000fce0003f25070 */
[----:B------:R-:W0:Y:S08]  /*0750*/  @P0 LDC.64 R2, c[0x0][0x380] ;  /* 0x0000e000ff020b82 */ /* 0x000e300000000a00 */
[----:B------:R-:W1:Y:S08]  /*0760*/  @!P1 LDC.64 R6, c[0x0][0x380] ;  /* 0x0000e000ff069b82 */ /* 0x000e700000000a00 */
[----:B------:R-:W2:Y:S01]  /*0770*/  @P0 LDC.64 R10, c[0x0][0x390] ;  /* 0x0000e400ff0a0b82 */ /* 0x000ea20000000a00 */
[----:B0-----:R-:W-:-:S07]  /*0780*/  @P0 IMAD.WIDE R8, R23, 0x4, R2 ;  /* 0x0000000417080825 */ /* 0x001fce00078e0202 */
[----:B------:R-:W0:Y:S01]  /*0790*/  @!P1 LDC.64 R4, c[0x0][0x390] ;  /* 0x0000e400ff049b82 */ /* 0x000e220000000a00 */
[----:B------:R-:W2:Y:S01]  /*07a0*/  @P0 LDG.E R3, desc[UR6][R8.64+0x4] ;  /* 0x0000040608030981 */ /* 0x000ea2000c1e1900 */
[----:B------:R-:W-:-:S03]  /*07b0*/  @P0 VIADD R23, R23, 0x2 ;  /* 0x0000000217170836 */ /* 0x000fc60000000000 */
[----:B------:R-:W3:Y:S01]  /*07c0*/  @P0 LDG.E R13, desc[UR6][R8.64] ;  /* 0x00000006080d0981 */ /* 0x000ee2000c1e1900 */
[----:B-1----:R-:W-:-:S06]  /*07d0*/  @!P1 IMAD.WIDE R6, R23, 0x4, R6 ;  /* 0x0000000417069825 */ /* 0x002fcc00078e0206 */
[----:B------:R-:W0:Y:S01]  /*07e0*/  @!P1 LDG.E R7, desc[UR6][R6.64] ;  /* 0x0000000606079981 */ /* 0x000e22000c1e1900 */
[----:B--2---:R-:W-:-:S04]  /*07f0*/  @P0 IMAD.WIDE R2, R3, 0x4, R10 ;  /* 0x0000000403020825 */ /* 0x004fc800078e020a */
[----:B---3--:R-:W-:Y:S01]  /*0800*/  @P0 IMAD.WIDE R10, R13, 0x4, R10 ;  /* 0x000000040d0a0825 */ /* 0x008fe200078e020a */
[----:B------:R-:W2:Y:S04]  /*0810*/  @P0 LDG.E R15, desc[UR6][R2.64] ;  /* 0x00000006020f0981 */ /* 0x000ea8000c1e1900 */
[----:B------:R-:W2:Y:S04]  /*0820*/  @P0 LDG.E R12, desc[UR6][R10.64] ;  /* 0x000000060a0c0981 */ /* 0x000ea8000c1e1900 */
[----:B------:R-:W3:Y:S01]  /*0830*/  @P0 LDG.E R13, desc[UR6][R10.64+0x4] ;  /* 0x000004060a0d0981 */ /* 0x000ee2000c1e1900 */
[----:B0-----:R-:W-:-:S03]  /*0840*/  @!P1 IMAD.WIDE R4, R7, 0x4, R4 ;  /* 0x0000000407049825 */ /* 0x001fc600078e0204 */
[----:B------:R-:W4:Y:S04]  /*0850*/  @P0 LDG.E R8, desc[UR6][R2.64+0x4] ;  /* 0x0000040602080981 */ /* 0x000f28000c1e1900 */
[----:B------:R-:W5:Y:S04]  /*0860*/  @!P1 LDG.E R9, desc[UR6][R4.64] ;  /* 0x0000000604099981 */ /* 0x000f68000c1e1900 */
[----:B------:R-:W5:Y:S01]  /*0870*/  @!P1 LDG.E R6, desc[UR6][R4.64+0x4] ;  /* 0x0000040604069981 */ /* 0x000f62000c1e1900 */
[----:B--2---:R-:W-:-:S05]  /*0880*/  @P0 IMAD.IADD R7, R12, 0x1, R15 ;  /* 0x000000010c070824 */ /* 0x004fca00078e020f */
[----:B---3--:R-:W-:-:S04]  /*0890*/  @P0 IADD3 R7, PT, PT, -R7, R26, R13 ;  /* 0x0000001a07070210 */ /* 0x008fc80007ffe10d */
[----:B----4-:R-:W-:-:S04]  /*08a0*/  @P0 IADD3 R26, PT, PT, R8, R7, RZ ;  /* 0x00000007081a0210 */ /* 0x010fc80007ffe0ff */
[----:B-----5:R-:W-:-:S07]  /*08b0*/  @!P1 IADD3 R26, PT, PT, R6, R26, -R9 ;  /* 0x0000001a061a9210 */ /* 0x020fce0007ffe809 */
.L_x_1:
[----:B------:R-:W-:Y:S05]  /*08c0*/  BSYNC.RECONVERGENT B0 ;  /* 0x0000000000007941 */ /* 0x000fea0003800200 */
.L_x_0:
[----:B------:R-:W0:Y:S01]  /*08d0*/  S2R R3, SR_CgaCtaId ;  /* 0x0000000000037919 */ /* 0x000e220000008800 */
[----:B------:R-:W-:Y:S02]  /*08e0*/  MOV R2, 0x400 ;  /* 0x0000040000027802 */ /* 0x000fe40000000f00 */
[----:B------:R-:W-:Y:S02]  /*08f0*/  ISETP.GE.U32.AND P0, PT, R22, 0x2, PT ;  /* 0x000000021600780c */ /* 0x000fe40003f06070 */
[----:B0-----:R-:W-:-:S05]  /*0900*/  LEA R2, R3, R2, 0x18 ;  /* 0x0000000203027211 */ /* 0x001fca00078ec0ff */
[--C-:B------:R-:W-:Y:S02]  /*0910*/  IMAD R8, R22, 0x4, R2.reuse ;  /* 0x0000000416087824 */ /* 0x100fe400078e0202 */
[----:B------:R-:W-:-:S03]  /*0920*/  IMAD R3, R21, 0x4, R2 ;  /* 0x0000000415037824 */ /* 0x000fc600078e0202 */
[----:B------:R-:W-:Y:S02]  /*0930*/  LEA R7, R21, R8, 0x2 ;  /* 0x0000000815077211 */ /* 0x000fe400078e10ff */
[----:B------:R0:W-:Y:S04]  /*0940*/  STS [R3], R20 ;  /* 0x0000001403007388 */ /* 0x0001e80000000800 */
[----:B------:R0:W-:Y:S01]  /*0950*/  STS [R7], R26 ;  /* 0x0000001a07007388 */ /* 0x0001e20000000800 */
[----:B------:R-:W-:Y:S06]  /*0960*/  BAR.SYNC.DEFER_BLOCKING 0x0 ;  /* 0x0000000000007b1d */ /* 0x000fec0000010000 */
[----:B------:R-:W-:Y:S05]  /*0970*/  @!P0 BRA `(.L_x_7) ;  /* 0x00000000004c8947 */ /* 0x000fea0003800000 */
.L_x_10:
[----:B------:R-:W-:Y:S01]  /*0980*/  SHF.R.U32.HI R10, RZ, 0x1, R22 ;  /* 0x00000001ff0a7819 */ /* 0x000fe20000011616 */
[----:B------:R-:W-:Y:S03]  /*0990*/  BSSY.RECONVERGENT B0, `(.L_x_8) ;  /* 0x000000d000007945 */ /* 0x000fe60003800200 */
[----:B------:R-:W-:-:S13]  /*09a0*/  ISETP.GE.U32.AND P0, PT, R21, R10, PT ;  /* 0x0000000a1500720c */ /* 0x000fda0003f06070 */
[----:B-1----:R-:W-:Y:S05]  /*09b0*/  @P0 BRA `(.L_x_9) ;  /* 0x0000000000280947 */ /* 0x002fea0003800000 */
[C---:B------:R-:W-:Y:S01]  /*09c0*/  IMAD R4, R10.reuse, 0x4, R3 ;  /* 0x000000040a047824 */ /* 0x040fe200078e0203 */
[----:B------:R-:W-:Y:S01]  /*09d0*/  LDS R2, [R3] ;  /* 0x0000000003027984 */ /* 0x000fe20000000800 */
[----:B------:R-:W-:-:S03]  /*09e0*/  IMAD R6, R10, 0x4, R7 ;  /* 0x000000040a067824 */ /* 0x000fc600078e0207 */
[----:B------:R-:W1:Y:S02]  /*09f0*/  LDS R5, [R4] ;  /* 0x0000000004057984 */ /* 0x000e640000000800 */
[----:B-1----:R-:W-:-:S05]  /*0a00*/  VIMNMX R2, PT, PT, R2, R5, !PT ;  /* 0x0000000502027248 */ /* 0x002fca0007fe0100 */
[----:B------:R-:W-:Y:S04]  /*0a10*/  STS [R3], R2 ;  /* 0x0000000203007388 */ /* 0x000fe80000000800 */
[----:B------:R-:W-:Y:S04]  /*0a20*/  LDS R6, [R6] ;  /* 0x0000000006067984 */ /* 0x000fe80000000800 */
[----:B------:R-:W1:Y:S02]  /*0a30*/  LDS R5, [R7] ;  /* 0x0000000007057984 */ /* 0x000e640000000800 */
[----:B-1----:R-:W-:-:S05]  /*0a40*/  VIMNMX R5, PT, PT, R5, R6, !PT ;  /* 0x0000000605057248 */ /* 0x002fca0007fe0100 */
[----:B------:R1:W-:Y:S02]  /*0a50*/  STS [R7], R5 ;  /* 0x0000000507007388 */ /* 0x0003e40000000800 */
.L_x_9:
[----:B------:R-:W-:Y:S05]  /*0a60*/  BSYNC.RECONVERGENT B0 ;  /* 0x0000000000007941 */ /* 0x000fea0003800200 */
.L_x_8:
[----:B------:R-:W-:Y:S01]  /*0a70*/  BAR.SYNC.DEFER_BLOCKING 0x0 ;  /* 0x0000000000007b1d */ /* 0x000fe20000010000 */
[----:B------:R-:W-:Y:S02]  /*0a80*/  ISETP.GT.U32.AND P0, PT, R22, 0x3, PT ;  /* 0x000000031600780c */ /* 0x000fe40003f04070 */
[----:B------:R-:W-:-:S11]  /*0a90*/  MOV R22, R10 ;  /* 0x0000000a00167202 */ /* 0x000fd60000000f00 */
[----:B------:R-:W-:Y:S05]  /*0aa0*/  @P0 BRA `(.L_x_10) ;  /* 0xfffffffc00b40947 */ /* 0x000fea000383ffff */
.L_x_7:
[----:B------:R-:W-:-:S13]  /*0ab0*/  ISETP.NE.AND P0, PT, R21, RZ, PT ;  /* 0x000000ff1500720c */ /* 0x000fda0003f05270 */
[----:B------:R-:W-:Y:S05]  /*0ac0*/  @P0 EXIT ;  /* 0x000000000000094d */ /* 0x000fea0003800000 */
[----:B------:R-:W2:Y:S01]  /*0ad0*/  S2UR UR5, SR_CgaCtaId ;  /* 0x00000000000579c3 */ /* 0x000ea20000008800 */
[----:B------:R-:W-:Y:S01]  /*0ae0*/  UMOV UR4, 0x400 ;  /* 0x0000040000047882 */ /* 0x000fe20000000000 */
[----:B------:R-:W-:Y:S06]  /*0af0*/  LDS R9, [R8] ;  /* 0x0000000008097984 */ /* 0x000fec0000000800 */
[----:B0-----:R-:W0:Y:S08]  /*0b00*/  LDC.64 R2, c[0x0][0x3a0] ;  /* 0x0000e800ff027b82 */ /* 0x001e300000000a00 */
[----:B-1----:R-:W1:Y:S01]  /*0b10*/  LDC.64 R4, c[0x0][0x3a8] ;  /* 0x0000ea00ff047b82 */ /* 0x002e620000000a00 */
[----:B--2---:R-:W-:Y:S01]  /*0b20*/  ULEA UR4, UR5, UR4, 0x18 ;  /* 0x0000000405047291 */ /* 0x004fe2000f8ec0ff */
[----:B0-----:R-:W-:-:S08]  /*0b30*/  IMAD.WIDE.U32 R2, R0, 0x4, R2 ;  /* 0x0000000400027825 */ /* 0x001fd000078e0002 */
[----:B------:R-:W0:Y:S01]  /*0b40*/  LDS R7, [UR4] ;  /* 0x00000004ff077984 */ /* 0x000e220008000800 */
[----:B-1----:R-:W-:-:S03]  /*0b50*/  IMAD.WIDE.U32 R4, R0, 0x4, R4 ;  /* 0x0000000400047825 */ /* 0x002fc600078e0004 */
[----:B0-----:R-:W-:Y:S04]  /*0b60*/  STG.E desc[UR6][R2.64], R7 ;  /* 0x0000000702007986 */ /* 0x001fe8000c101906 */
[----:B------:R-:W-:Y:S01]  /*0b70*/  STG.E desc[UR6][R4.64], R9 ;  /* 0x0000000904007986 */ /* 0x000fe2000c101906 */
[----:B------:R-:W-:Y:S05]  /*0b80*/  EXIT ;  /* 0x000000000000794d */ /* 0x000fea0003800000 */
.L_x_11:
[----:B------:R-:W-:-:S00]  /*0b90*/  BRA `(.L_x_11) ;  /* 0xfffffffc00fc7947 */ /* 0x000fc0000383ffff */
[----:B------:R-:W-:-:S00]  /*0ba0*/  NOP ;  /* 0x0000000000007918 */ /* 0x000fc00000000000 */
        /* <DEDUP_REMOVED lines=13> */
.L_x_20:


//--------------------- .text._Z17getSkAndRkMaxSizePiS_S_S_S_iS_S_ --------------------------
	.section	.text._Z17getSkAndRkMaxSizePiS_S_S_S_iS_S_,"ax",@progbits
	.align	128
        .global         _Z17getSkAndRkMaxSizePiS_S_S_S_iS_S_
        .type           _Z17getSkAndRkMaxSizePiS_S_S_S_iS_S_,@function
        .size           _Z17getSkAndRkMaxSizePiS_S_S_S_iS_S_,(.L_x_21 - _Z17getSkAndRkMaxSizePiS_S_S_S_iS_S_)
        .other          _Z17getSkAndRkMaxSizePiS_S_S_S_iS_S_,@"STO_CUDA_ENTRY STV_DEFAULT"
_Z17getSkAndRkMaxSizePiS_S_S_S_iS_S_:
.text._Z17getSkAndRkMaxSizePiS_S_S_S_iS_S_:
[----:B------:R-:W-:Y:S01]  /*0000*/  LDC R1, c[0x0][0x37c] ;  /* 0x0000df00ff017b82 */ /* 0x000fe20000000800 */
[----:B------:R-:W0:Y:S07]  /*0010*/  S2R R0, SR_TID.X ;  /* 0x0000000000007919 */ /* 0x000e2e0000002100 */
[----:B------:R-:W0:Y:S01]  /*0020*/  S2UR UR4, SR_CTAID.X ;  /* 0x00000000000479c3 */ /* 0x000e220000002500 */
[----:B------:R-:W1:Y:S01]  /*0030*/  LDCU UR5, c[0x0][0x3a8] ;  /* 0x00007500ff0577ac */ /* 0x000e620008000800 */
[----:B------:R-:W-:Y:S01]  /*0040*/  BSSY.RECONVERGENT B0, `(.L_x_12) ;  /* 0x0000087000007945 */ /* 0x000fe20003800200 */
[----:B------:R-:W-:Y:S01]  /*0050*/  IMAD.MOV.U32 R16, RZ, RZ, RZ ;  /* 0x000000ffff107224 */ /* 0x000fe200078e00ff */
[----:B------:R-:W2:Y:S04]  /*0060*/  LDCU.64 UR6, c[0x0][0x358] ;  /* 0x00006b00ff0677ac */ /* 0x000ea80008000a00 */
[----:B------:R-:W0:Y:S02]  /*0070*/  LDC R5, c[0x0][0x360] ;  /* 0x0000d800ff057b82 */ /* 0x000e240000000800 */
[----:B0-----:R-:W-:-:S02]  /*0080*/  IMAD R5, R5, UR4, R0 ;  /* 0x0000000405057c24 */ /* 0x001fc4000f8e0200 */
[----:B------:R-:W-:-:S03]  /*0090*/  IMAD.MOV.U32 R0, RZ, RZ, RZ ;  /* 0x000000ffff007224 */ /* 0x000fc600078e00ff */
[----:B-1----:R-:W-:-:S13]  /*00a0*/  ISETP.GE.AND P0, PT, R5, UR5, PT ;  /* 0x0000000505007c0c */ /* 0x002fda000bf06270 */
[----:B--2---:R-:W-:Y:S05]  /*00b0*/  @P0 BRA `(.L_x_13) ;  /* 0x0000000400fc0947 */ /* 0x004fea0003800000 */
        /* <DEDUP_REMOVED lines=20> */
.L_x_16:
[----:B------:R-:W-:Y:S01]  /*0200*/  IMAD.WIDE R6, R17, 0x4, R4 ;  /* 0x0000000411067825 */ /* 0x000fe200078e0204 */
[----:B------:R-:W0:Y:S04]  /*0210*/  LDC.64 R2, c[0x0][0x390] ;  /* 0x0000e400ff027b82 */ /* 0x000e280000000a00 */
[----:B------:R-:W0:Y:S04]  /*0220*/  LDG.E R9, desc[UR6][R6.64+-0x10] ;  /* 0xfffff00606097981 */ /* 0x000e28000c1e1900 */
[----:B------:R-:W2:Y:S04]  /*0230*/  LDG.E R21, desc[UR6][R6.64+-0xc] ;  /* 0xfffff40606157981 */ /* 0x000ea8000c1e1900 */
[----:B------:R-:W3:Y:S04]  /*0240*/  LDG.E R15, desc[UR6][R6.64+-0x8] ;  /* 0xfffff806060f7981 */ /* 0x000ee8000c1e1900 */
[----:B------:R-:W4:Y:S04]  /*0250*/  LDG.E R10, desc[UR6][R6.64+-0x4] ;  /* 0xfffffc06060a7981 */ /* 0x000f28000c1e1900 */
[----:B------:R-:W5:Y:S04]  /*0260*/  LDG.E R29, desc[UR6][R6.64] ;  /* 0x00000006061d7981 */ /* 0x000f68000c1e1900 */
[----:B------:R-:W5:Y:S04]  /*0270*/  LDG.E R11, desc[UR6][R6.64+0x4] ;  /* 0x00000406060b7981 */ /* 0x000f68000c1e1900 */
[----:B------:R-:W5:Y:S04]  /*0280*/  LDG.E R13, desc[UR6][R6.64+0x8] ;  /* 0x00000806060d7981 */ /* 0x000f68000c1e1900 */
[----:B------:R4:W5:Y:S01]  /*0290*/  LDG.E R25, desc[UR6][R6.64+0xc] ;  /* 0x00000c0606197981 */ /* 0x000962000c1e1900 */
[----:B0-----:R-:W-:-:S04]  /*02a0*/  IMAD.WIDE R8, R9, 0x4, R2 ;  /* 0x0000000409087825 */ /* 0x001fc800078e0202 */
[--C-:B--2---:R-:W-:Y:S01]  /*02b0*/  IMAD.WIDE R20, R21, 0x4, R2.reuse ;  /* 0x0000000415147825 */ /* 0x104fe200078e0202 */
[----:B------:R-:W2:Y:S03]  /*02c0*/  LDG.E R19, desc[UR6][R8.64] ;  /* 0x0000000608137981 */ /* 0x000ea6000c1e1900 */
[--C-:B---3--:R-:W-:Y:S01]  /*02d0*/  IMAD.WIDE R14, R15, 0x4, R2.reuse ;  /* 0x000000040f0e7825 */ /* 0x108fe200078e0202 */
[----:B------:R5:W3:Y:S03]  /*02e0*/  LDG.E R23, desc[UR6][R8.64+0x4] ;  /* 0x0000040608177981 */ /* 0x000ae6000c1e1900 */
[--C-:B----4-:R-:W-:Y:S01]  /*02f0*/  IMAD.WIDE R6, R10, 0x4, R2.reuse ;  /* 0x000000040a067825 */ /* 0x110fe200078e0202 */
[----:B------:R-:W2:Y:S04]  /*0300*/  LDG.E R22, desc[UR6][R20.64] ;  /* 0x0000000614167981 */ /* 0x000ea8000c1e1900 */
[----:B------:R-:W2:Y:S01]  /*0310*/  LDG.E R24, desc[UR6][R14.64] ;  /* 0x000000060e187981 */ /* 0x000ea2000c1e1900 */
[----:B-----5:R-:W-:-:S03]  /*0320*/  IMAD.WIDE R8, R29, 0x4, R2 ;  /* 0x000000041d087825 */ /* 0x020fc600078e0202 */
[----:B------:R0:W4:Y:S01]  /*0330*/  LDG.E R29, desc[UR6][R6.64] ;  /* 0x00000006061d7981 */ /* 0x000122000c1e1900 */
[----:B------:R-:W-:-:S03]  /*0340*/  IMAD.WIDE R10, R11, 0x4, R2 ;  /* 0x000000040b0a7825 */ /* 0x000fc600078e0202 */
[----:B------:R-:W3:Y:S01]  /*0350*/  LDG.E R26, desc[UR6][R20.64+0x4] ;  /* 0x00000406141a7981 */ /* 0x000ee2000c1e1900 */
[----:B------:R-:W-:-:S03]  /*0360*/  IMAD.WIDE R12, R13, 0x4, R2 ;  /* 0x000000040d0c7825 */ /* 0x000fc600078e0202 */
[----:B------:R-:W0:Y:S04]  /*0370*/  LDG.E R28, desc[UR6][R14.64+0x4] ;  /* 0x000004060e1c7981 */ /* 0x000e28000c1e1900 */
[----:B------:R-:W0:Y:S01]  /*0380*/  LDG.E R7, desc[UR6][R6.64+0x4] ;  /* 0x0000040606077981 */ /* 0x000e22000c1e1900 */
[----:B------:R-:W-:-:S03]  /*0390*/  IMAD.WIDE R2, R25, 0x4, R2 ;  /* 0x0000000419027825 */ /* 0x000fc600078e0202 */
[----:B------:R-:W5:Y:S04]  /*03a0*/  LDG.E R20, desc[UR6][R10.64] ;  /* 0x000000060a147981 */ /* 0x000f68000c1e1900 */
[----:B------:R-:W5:Y:S04]  /*03b0*/  LDG.E R21, desc[UR6][R12.64] ;  /* 0x000000060c157981 */ /* 0x000f68000c1e1900 */
[----:B------:R-:W4:Y:S04]  /*03c0*/  LDG.E R6, desc[UR6][R8.64] ;  /* 0x0000000608067981 */ /* 0x000f28000c1e1900 */
[----:B------:R-:W5:Y:S04]  /*03d0*/  LDG.E R14, desc[UR6][R2.64] ;  /* 0x00000006020e7981 */ /* 0x000f68000c1e1900 */
[----:B------:R-:W5:Y:S04]  /*03e0*/  LDG.E R15, desc[UR6][R10.64+0x4] ;  /* 0x000004060a0f7981 */ /* 0x000f68000c1e1900 */
[----:B------:R-:W5:Y:S04]  /*03f0*/  LDG.E R8, desc[UR6][R8.64+0x4] ;  /* 0x0000040608087981 */ /* 0x000f68000c1e1900 */
[----:B------:R-:W5:Y:S04]  /*0400*/  LDG.E R25, desc[UR6][R12.64+0x4] ;  /* 0x000004060c197981 */ /* 0x000f68000c1e1900 */
[----:B------:R-:W5:Y:S01]  /*0410*/  LDG.E R2, desc[UR6][R2.64+0x4] ;  /* 0x0000040602027981 */ /* 0x000f62000c1e1900 */
[----:B------:R-:W-:-:S04]  /*0420*/  IADD3 R18, PT, PT, R18, 0x8, RZ ;  /* 0x0000000812127810 */ /* 0x000fc80007ffe0ff */
[----:B------:R-:W-:Y:S01]  /*0430*/  ISETP.NE.AND P2, PT, R18, RZ, PT ;  /* 0x000000ff1200720c */ /* 0x000fe20003f45270 */
[----:B------:R-:W-:Y:S01]  /*0440*/  VIADD R17, R17, 0x8 ;  /* 0x0000000811117836 */ /* 0x000fe20000000000 */
[----:B--2---:R-:W-:Y:S02]  /*0450*/  IADD3 R19, PT, PT, R24, R19, R22 ;  /* 0x0000001318137210 */ /* 0x004fe40007ffe016 */
[----:B---3--:R-:W-:-:S04]  /*0460*/  IADD3 R23, PT, PT, R26, R16, R23 ;  /* 0x000000101a177210 */ /* 0x008fc80007ffe017 */
[----:B0-----:R-:W-:Y:S02]  /*0470*/  IADD3 R7, PT, PT, R7, R23, R28 ;  /* 0x0000001707077210 */ /* 0x001fe40007ffe01c */
[----:B----4-:R-:W-:-:S04]  /*0480*/  IADD3 R6, PT, PT, R6, R19, R29 ;  /* 0x0000001306067210 */ /* 0x010fc80007ffe01d */
[----:B-----5:R-:W-:-:S05]  /*0490*/  IADD3 R21, PT, PT, R21, R6, R20 ;  /* 0x0000000615157210 */ /* 0x020fca0007ffe014 */
[----:B------:R-:W-:Y:S01]  /*04a0*/  IMAD.IADD R14, R21, 0x1, R14 ;  /* 0x00000001150e7824 */ /* 0x000fe200078e020e */
[----:B------:R-:W-:-:S04]  /*04b0*/  IADD3 R8, PT, PT, R15, R7, R8 ;  /* 0x000000070f087210 */ /* 0x000fc80007ffe008 */
[----:B------:R-:W-:-:S04]  /*04c0*/  IADD3 R25, PT, PT, -R14, R8, R25 ;  /* 0x000000080e197210 */ /* 0x000fc80007ffe119 */
[----:B------:R-:W-:Y:S01]  /*04d0*/  IADD3 R16, PT, PT, R2, R25, RZ ;  /* 0x0000001902107210 */ /* 0x000fe20007ffe0ff */
[----:B------:R-:W-:Y:S06]  /*04e0*/  @P2 BRA `(.L_x_16) ;  /* 0xfffffffc00442947 */ /* 0x000fec000383ffff */
.L_x_15:
[----:B------:R-:W-:Y:S05]  /*04f0*/  BSYNC.RECONVERGENT B1 ;  /* 0x0000000000017941 */ /* 0x000fea0003800200 */
.L_x_14:
        /* <DEDUP_REMOVED lines=31> */
.L_x_18:
[----:B------:R-:W-:Y:S05]  /*06f0*/  BSYNC.RECONVERGENT B1 ;  /* 0x0000000000017941 */ /* 0x000fea0003800200 */
.L_x_17:
[----:B------:R-:W-:Y:S05]  /*0700*/  @!P2 BRA `(.L_x_13) ;  /* 0x000000000068a947 */ /* 0x000fea0003800000 */
[----:B------:R-:W-:Y:S02]  /*0710*/  ISETP.NE.AND P1, PT, R19, 0x1, PT ;  /* 0x000000011300780c */ /* 0x000fe40003f25270 */
[----:B------:R-:W-:-:S04]  /*0720*/  LOP3.LUT R2, R0, 0x1, RZ, 0xc0, !PT ;  /* 0x0000000100027812 */ /* 0x000fc800078ec0ff */
[----:B------:R-:W-:-:S07]  /*0730*/  ISETP.NE.U32.AND P2, PT, R2, 0x1, PT ;  /* 0x000000010200780c */ /* 0x000fce0003f45070 */
[----:B------:R-:W0:Y:S08]  /*0740*/  @P1 LDC.64 R2, c[0x0][0x380] ;  /* 0x0000e000ff021b82 */ /* 0x000e300000000a00 */
[----:B------:R-:W1:Y:S08]  /*0750*/  @!P2 LDC.64 R6, c[0x0][0x380] ;  /* 0x0000e000ff06ab82 */ /* 0x000e700000000a00 */
[----:B------:R-:W2:Y:S01]  /*0760*/  @!P2 LDC.64 R10, c[0x0][0x390] ;  /* 0x0000e400ff0aab82 */ /* 0x000ea20000000a00 */
[----:B0-----:R-:W-:-:S05]  /*0770*/  @P1 IMAD.WIDE R4, R17, 0x4, R2 ;  /* 0x0000000411041825 */ /* 0x001fca00078e0202 */
[----:B------:R-:W3:Y:S01]  /*0780*/  @P1 LDG.E R9, desc[UR6][R4.64+0x4] ;  /* 0x0000040604091981 */ /* 0x000ee2000c1e1900 */
[----:B------:R-:W-:-:S03]  /*0790*/  @P1 VIADD R17, R17, 0x2 ;  /* 0x0000000211111836 */ /* 0x000fc60000000000 */
[----:B------:R-:W4:Y:S01]  /*07a0*/  @P1 LDG.E R13, desc[UR6][R4.64] ;  /* 0x00000006040d1981 */ /* 0x000f22000c1e1900 */
[----:B-1----:R-:W-:Y:S02]  /*07b0*/  @!P2 IMAD.WIDE R2, R17, 0x4, R6 ;  /* 0x000000041102a825 */ /* 0x002fe400078e0206 */
[----:B------:R-:W3:Y:S04]  /*07c0*/  @P1 LDC.64 R6, c[0x0][0x390] ;  /* 0x0000e400ff061b82 */ /* 0x000ee80000000a00 */
[----:B------:R-:W2:Y:S01]  /*07d0*/  @!P2 LDG.E R3, desc[UR6][R2.64] ;  /* 0x000000060203a981 */ /* 0x000ea2000c1e1900 */
[----:B---3--:R-:W-:-:S04]  /*07e0*/  @P1 IMAD.WIDE R8, R9, 0x4, R6 ;  /* 0x0000000409081825 */ /* 0x008fc800078e0206 */
[----:B----4-:R-:W-:Y:S01]  /*07f0*/  @P1 IMAD.WIDE R6, R13, 0x4, R6 ;  /* 0x000000040d061825 */ /* 0x010fe200078e0206 */
[----:B------:R-:W3:Y:S04]  /*0800*/  @P1 LDG.E R15, desc[UR6][R8.64] ;  /* 0x00000006080f1981 */ /* 0x000ee8000c1e1900 */
[----:B------:R-:W3:Y:S04]  /*0810*/  @P1 LDG.E R12, desc[UR6][R6.64] ;  /* 0x00000006060c1981 */ /* 0x000ee8000c1e1900 */
[----:B------:R-:W4:Y:S01]  /*0820*/  @P1 LDG.E R13, desc[UR6][R6.64+0x4] ;  /* 0x00000406060d1981 */ /* 0x000f22000c1e1900 */
[----:B--2---:R-:W-:-:S03]  /*0830*/  @!P2 IMAD.WIDE R4, R3, 0x4, R10 ;  /* 0x000000040304a825 */ /* 0x004fc600078e020a */
[----:B------:R-:W2:Y:S04]  /*0840*/  @P1 LDG.E R10, desc[UR6][R8.64+0x4] ;  /* 0x00000406080a1981 */ /* 0x000ea8000c1e1900 */
[----:B------:R-:W5:Y:S04]  /*0850*/  @!P2 LDG.E R11, desc[UR6][R4.64] ;  /* 0x00000006040ba981 */ /* 0x000f68000c1e1900 */
[----:B------:R-:W5:Y:S01]  /*0860*/  @!P2 LDG.E R2, desc[UR6][R4.64+0x4] ;  /* 0x000004060402a981 */ /* 0x000f62000c1e1900 */
[----:B---3--:R-:W-:-:S05]  /*0870*/  @P1 IMAD.IADD R3, R12, 0x1, R15 ;  /* 0x000000010c031824 */ /* 0x008fca00078e020f */
[----:B----4-:R-:W-:-:S04]  /*0880*/  @P1 IADD3 R3, PT, PT, -R3, R16, R13 ;  /* 0x0000001003031210 */ /* 0x010fc80007ffe10d */
[----:B--2---:R-:W-:-:S04]  /*0890*/  @P1 IADD3 R16, PT, PT, R10, R3, RZ ;  /* 0x000000030a101210 */ /* 0x004fc80007ffe0ff */
[----:B-----5:R-:W-:-:S07]  /*08a0*/  @!P2 IADD3 R16, PT, PT, R2, R16, -R11 ;  /* 0x000000100210a210 */ /* 0x020fce0007ffe80b */
.L_x_13:
[----:B------:R-:W-:Y:S05]  /*08b0*/  BSYNC.RECONVERGENT B0 ;  /* 0x0000000000007941 */ /* 0x000fea0003800200 */
.L_x_12:
[----:B------:R-:W-:Y:S06]  /*08c0*/  BAR.SYNC.DEFER_BLOCKING 0x0 ;  /* 0x0000000000007b1d */ /* 0x000fec0000010000 */
[----:B------:R-:W-:Y:S05]  /*08d0*/  @P0 EXIT ;  /* 0x000000000000094d */ /* 0x000fea0003800000 */
[----:B------:R-:W0:Y:S01]  /*08e0*/  S2R R6, SR_LANEID ;  /* 0x0000000000067919 */ /* 0x000e220000000000 */
[----:B------:R-:W1:Y:S01]  /*08f0*/  LDC.64 R2, c[0x0][0x3b0] ;  /* 0x0000ec00ff027b82 */ /* 0x000e620000000a00 */
[----:B------:R-:W-:Y:S01]  /*0900*/  VOTEU.ANY UR4, UPT, PT ;  /* 0x0000000000047886 */ /* 0x000fe200038e0100 */
[----:B------:R-:W-:Y:S01]  /*0910*/  CREDUX.MAX.S32 UR5, R0 ;  /* 0x00000000000572cc */ /* 0x000fe20000000200 */
[----:B------:R-:W-:Y:S01]  /*0920*/  UFLO.U32 UR4, UR4 ;  /* 0x00000004000472bd */ /* 0x000fe200080e0000 */
[----:B------:R-:W-:-:S04]  /*0930*/  CREDUX.MAX.S32 UR8, R16 ;  /* 0x00000000100872cc */ /* 0x000fc80000000200 */
[----:B------:R-:W2:Y:S07]  /*0940*/  LDC.64 R4, c[0x0][0x3b8] ;  /* 0x0000ee00ff047b82 */ /* 0x000eae0000000a00 */
[----:B------:R-:W-:Y:S02]  /*0950*/  IMAD.U32 R7, RZ, RZ, UR5 ;  /* 0x00000005ff077e24 */ /* 0x000fe4000f8e00ff */
[----:B------:R-:W-:Y:S02]  /*0960*/  MOV R9, UR8 ;  /* 0x0000000800097c02 */ /* 0x000fe40008000f00 */
[----:B0-----:R-:W-:-:S13]  /*0970*/  ISETP.EQ.U32.AND P0, PT, R6, UR4, PT ;  /* 0x0000000406007c0c */ /* 0x001fda000bf02070 */
[----:B-1----:R-:W-:Y:S04]  /*0980*/  @P0 REDG.E.MAX.S32.STRONG.GPU desc[UR6][R2.64], R7 ;  /* 0x000000070200098e */ /* 0x002fe8000d12e306 */
[----:B--2---:R-:W-:Y:S01]  /*0990*/  @P0 REDG.E.MAX.S32.STRONG.GPU desc[UR6][R4.64], R9 ;  /* 0x000000090400098e */ /* 0x004fe2000d12e306 */
[----:B------:R-:W-:Y:S05]  /*09a0*/  EXIT ;  /* 0x000000000000794d */ /* 0x000fea0003800000 */
.L_x_19:
        /* <DEDUP_REMOVED lines=13> */
.L_x_21:


//--------------------- .nv.shared._Z17getSkAndRkMaxSizePiS_S_iS_S_ --------------------------
	.section	.nv.shared._Z17getSkAndRkMaxSizePiS_S_iS_S_,"aw",@nobits
	.sectionflags	@""
	.align	16
	.zero		1024


//--------------------- .nv.shared.reserved.0     --------------------------
	.section	.nv.shared.reserved.0,"aw",@nobits
	.weak		__nv_reservedSMEM_offset_0_alias
	.size		__nv_reservedSMEM_offset_0_alias, 0, 64
	.other		__nv_reservedSMEM_offset_0_alias,@"STO_CUDA_RESERVED_SHARED STV_DEFAULT"
__nv_reservedSMEM_offset_0_alias:
	.zero		0
	.zero		64


//--------------------- .nv.shared._Z17getSkAndRkMaxSizePiS_S_S_S_iS_S_ --------------------------
	.section	.nv.shared._Z17getSkAndRkMaxSizePiS_S_S_S_iS_S_,"aw",@nobits
	.sectionflags	@""
	.align	16
	.zero		1024


//--------------------- .nv.constant0._Z17getSkAndRkMaxSizePiS_S_iS_S_ --------------------------
	.section	.nv.constant0._Z17getSkAndRkMaxSizePiS_S_iS_S_,"a",@progbits
	.sectionflags	@""
	.align	4
.nv.constant0._Z17getSkAndRkMaxSizePiS_S_iS_S_:
	.zero		944


//--------------------- .nv.constant0._Z17getSkAndRkMaxSizePiS_S_S_S_iS_S_ --------------------------
	.section	.nv.constant0._Z17getSkAndRkMaxSizePiS_S_S_S_iS_S_,"a",@progbits
	.sectionflags	@""
	.align	4
.nv.constant0._Z17getSkAndRkMaxSizePiS_S_S_S_iS_S_:
	.zero		960


//--------------------- SYMBOLS --------------------------

	.type		.nv.reservedSmem.offset0,@object
	.size		.nv.reservedSmem.offset0,0x4
	.type		.nv.reservedSmem.cap,@object
	.size		.nv.reservedSmem.cap,0x4
